	.target	sm_80

	.elftype	@"ET_EXEC"


//--------------------- .note.nv.tkinfo           --------------------------
	.section	.note.nv.tkinfo,"",@"SHT_NOTE"
	.sectionflags	@"SHF_NOTE_NV_TKINFO"
	.tkinfo
        /*0018*/ 	.word	0x00000002
        /*0030*/ 	.string	""
        /*0030*/ 	.string	"ptxas"
        /*0030*/ 	.string	"Cuda compilation tools, release 13.0, V13.0.88"
        /*0030*/ 	.string	"Build cuda_13.0.r13.0/compiler.36424714_0"
        /*0030*/ 	.string	"-v  -suppress-debug-info  -lineinfo  -arch sm_80 "



//--------------------- .note.nv.cuinfo           --------------------------
	.section	.note.nv.cuinfo,"",@"SHT_NOTE"
	.sectionflags	@"SHF_NOTE_NV_CUINFO"
        /*0018*/ 	.short	0x0002
        /*001a*/ 	.short	0x0050
        /*001c*/ 	.short	0x0082
	.zero		2


//--------------------- .nv.info                  --------------------------
	.section	.nv.info,"",@"SHT_CUDA_INFO"
	.align	4


	//----- nvinfo : EIATTR_REGCOUNT
	.align		4
        /*0000*/ 	.byte	0x04, 0x2f
        /*0002*/ 	.short	(.L_2 - .L_1)
	.align		4
.L_1:
        /*0004*/ 	.word	index@(attn_fwd)
        /*0008*/ 	.word	0x000000ff


	//----- nvinfo : EIATTR_FRAME_SIZE
	.align		4
.L_2:
        /*000c*/ 	.byte	0x04, 0x11
        /*000e*/ 	.short	(.L_4 - .L_3)
	.align		4
.L_3:
        /*0010*/ 	.word	index@(attn_fwd)
        /*0014*/ 	.word	0x00000000


	//----- nvinfo : EIATTR_MIN_STACK_SIZE
	.align		4
.L_4:
        /*0018*/ 	.byte	0x04, 0x12
        /*001a*/ 	.short	(.L_6 - .L_5)
	.align		4
.L_5:
        /*001c*/ 	.word	index@(attn_fwd)
        /*0020*/ 	.word	0x00000000
.L_6:


//--------------------- .nv.info.attn_fwd         --------------------------
	.section	.nv.info.attn_fwd,"",@"SHT_CUDA_INFO"
	.sectionflags	@""
	.align	4


	//----- nvinfo : EIATTR_CUDA_API_VERSION
	.align		4
        /*0000*/ 	.byte	0x04, 0x37
        /*0002*/ 	.short	(.L_8 - .L_7)
.L_7:
        /*0004*/ 	.word	0x00000082


	//----- nvinfo : EIATTR_SW2861232_WAR
	.align		4
.L_8:
        /*0008*/ 	.byte	0x01, 0x35
	.zero		2


	//----- nvinfo : EIATTR_PARAM_CBANK
	.align		4
        /*000c*/ 	.byte	0x04, 0x0a
        /*000e*/ 	.short	(.L_10 - .L_9)
	.align		4
.L_9:
        /*0010*/ 	.word	index@(.nv.constant0.attn_fwd)
        /*0014*/ 	.short	0x0160
        /*0016*/ 	.short	0x0088


	//----- nvinfo : EIATTR_CBANK_PARAM_SIZE
	.align		4
.L_10:
        /*0018*/ 	.byte	0x03, 0x19
        /*001a*/ 	.short	0x0088


	//----- nvinfo : EIATTR_KPARAM_INFO
	.align		4
        /*001c*/ 	.byte	0x04, 0x17
        /*001e*/ 	.short	(.L_12 - .L_11)
.L_11:
        /*0020*/ 	.word	0x00000000
        /*0024*/ 	.short	0x0019
        /*0026*/ 	.short	0x0080
        /*0028*/ 	.byte	0x00, 0xf4, 0x21, 0x00


	//----- nvinfo : EIATTR_KPARAM_INFO
	.align		4
.L_12:
        /*002c*/ 	.byte	0x04, 0x17
        /*002e*/ 	.short	(.L_14 - .L_13)
.L_13:
        /*0030*/ 	.word	0x00000000
        /*0034*/ 	.short	0x0018
        /*0036*/ 	.short	0x0078
        /*0038*/ 	.byte	0x00, 0xf4, 0x21, 0x00


	//----- nvinfo : EIATTR_KPARAM_INFO
	.align		4
.L_14:
        /*003c*/ 	.byte	0x04, 0x17
        /*003e*/ 	.short	(.L_16 - .L_15)
.L_15:
        /*0040*/ 	.word	0x00000000
        /*0044*/ 	.short	0x0017
        /*0046*/ 	.short	0x0070
        /*0048*/ 	.byte	0x00, 0xf0, 0x11, 0x00


	//----- nvinfo : EIATTR_KPARAM_INFO
	.align		4
.L_16:
        /*004c*/ 	.byte	0x04, 0x17
        /*004e*/ 	.short	(.L_18 - .L_17)
.L_17:
        /*0050*/ 	.word	0x00000000
        /*0054*/ 	.short	0x0016
        /*0056*/ 	.short	0x006c
        /*0058*/ 	.byte	0x00, 0xf0, 0x11, 0x00


	//----- nvinfo : EIATTR_KPARAM_INFO
	.align		4
.L_18:
        /*005c*/ 	.byte	0x04, 0x17
        /*005e*/ 	.short	(.L_20 - .L_19)
.L_19:
        /*0060*/ 	.word	0x00000000
        /*0064*/ 	.short	0x0015
        /*0066*/ 	.short	0x0068
        /*0068*/ 	.byte	0x00, 0xf0, 0x11, 0x00


	//----- nvinfo : EIATTR_KPARAM_INFO
	.align		4
.L_20:
        /*006c*/ 	.byte	0x04, 0x17
        /*006e*/ 	.short	(.L_22 - .L_21)
.L_21:
        /*0070*/ 	.word	0x00000000
        /*0074*/ 	.short	0x0014
        /*0076*/ 	.short	0x0064
        /*0078*/ 	.byte	0x00, 0xf0, 0x11, 0x00


	//----- nvinfo : EIATTR_KPARAM_INFO
	.align		4
.L_22:
        /*007c*/ 	.byte	0x04, 0x17
        /*007e*/ 	.short	(.L_24 - .L_23)
.L_23:
        /*0080*/ 	.word	0x00000000
        /*0084*/ 	.short	0x0013
        /*0086*/ 	.short	0x0060
        /*0088*/ 	.byte	0x00, 0xf0, 0x11, 0x00


	//----- nvinfo : EIATTR_KPARAM_INFO
	.align		4
.L_24:
        /*008c*/ 	.byte	0x04, 0x17
        /*008e*/ 	.short	(.L_26 - .L_25)
.L_25:
        /*0090*/ 	.word	0x00000000
        /*0094*/ 	.short	0x0012
        /*0096*/ 	.short	0x005c
        /*0098*/ 	.byte	0x00, 0xf0, 0x11, 0x00


	//----- nvinfo : EIATTR_KPARAM_INFO
	.align		4
.L_26:
        /*009c*/ 	.byte	0x04, 0x17
        /*009e*/ 	.short	(.L_28 - .L_27)
.L_27:
        /*00a0*/ 	.word	0x00000000
        /*00a4*/ 	.short	0x0011
        /*00a6*/ 	.short	0x0058
        /*00a8*/ 	.byte	0x00, 0xf0, 0x11, 0x00


	//----- nvinfo : EIATTR_KPARAM_INFO
	.align		4
.L_28:
        /*00ac*/ 	.byte	0x04, 0x17
        /*00ae*/ 	.short	(.L_30 - .L_29)
.L_29:
        /*00b0*/ 	.word	0x00000000
        /*00b4*/ 	.short	0x0010
        /*00b6*/ 	.short	0x0054
        /*00b8*/ 	.byte	0x00, 0xf0, 0x11, 0x00


	//----- nvinfo : EIATTR_KPARAM_INFO
	.align		4
.L_30:
        /*00bc*/ 	.byte	0x04, 0x17
        /*00be*/ 	.short	(.L_32 - .L_31)
.L_31:
        /*00c0*/ 	.word	0x00000000
        /*00c4*/ 	.short	0x000f
        /*00c6*/ 	.short	0x0050
        /*00c8*/ 	.byte	0x00, 0xf0, 0x11, 0x00


	//----- nvinfo : EIATTR_KPARAM_INFO
	.align		4
.L_32:
        /*00cc*/ 	.byte	0x04, 0x17
        /*00ce*/ 	.short	(.L_34 - .L_33)
.L_33:
        /*00d0*/ 	.word	0x00000000
        /*00d4*/ 	.short	0x000e
        /*00d6*/ 	.short	0x004c
        /*00d8*/ 	.byte	0x00, 0xf0, 0x11, 0x00


	//----- nvinfo : EIATTR_KPARAM_INFO
	.align		4
.L_34:
        /*00dc*/ 	.byte	0x04, 0x17
        /*00de*/ 	.short	(.L_36 - .L_35)
.L_35:
        /*00e0*/ 	.word	0x00000000
        /*00e4*/ 	.short	0x000d
        /*00e6*/ 	.short	0x0048
        /*00e8*/ 	.byte	0x00, 0xf0, 0x11, 0x00


	//----- nvinfo : EIATTR_KPARAM_INFO
	.align		4
.L_36:
        /*00ec*/ 	.byte	0x04, 0x17
        /*00ee*/ 	.short	(.L_38 - .L_37)
.L_37:
        /*00f0*/ 	.word	0x00000000
        /*00f4*/ 	.short	0x000c
        /*00f6*/ 	.short	0x0044
        /*00f8*/ 	.byte	0x00, 0xf0, 0x11, 0x00


	//----- nvinfo : EIATTR_KPARAM_INFO
	.align		4
.L_38:
        /*00fc*/ 	.byte	0x04, 0x17
        /*00fe*/ 	.short	(.L_40 - .L_39)
.L_39:
        /*0100*/ 	.word	0x00000000
        /*0104*/ 	.short	0x000b
        /*0106*/ 	.short	0x0040
        /*0108*/ 	.byte	0x00, 0xf0, 0x11, 0x00


	//----- nvinfo : EIATTR_KPARAM_INFO
	.align		4
.L_40:
        /*010c*/ 	.byte	0x04, 0x17
        /*010e*/ 	.short	(.L_42 - .L_41)
.L_41:
        /*0110*/ 	.word	0x00000000
        /*0114*/ 	.short	0x000a
        /*0116*/ 	.short	0x003c
        /*0118*/ 	.byte	0x00, 0xf0, 0x11, 0x00


	//----- nvinfo : EIATTR_KPARAM_INFO
	.align		4
.L_42:
        /*011c*/ 	.byte	0x04, 0x17
        /*011e*/ 	.short	(.L_44 - .L_43)
.L_43:
        /*0120*/ 	.word	0x00000000
        /*0124*/ 	.short	0x0009
        /*0126*/ 	.short	0x0038
        /*0128*/ 	.byte	0x00, 0xf0, 0x11, 0x00


	//----- nvinfo : EIATTR_KPARAM_INFO
	.align		4
.L_44:
        /*012c*/ 	.byte	0x04, 0x17
        /*012e*/ 	.short	(.L_46 - .L_45)
.L_45:
        /*0130*/ 	.word	0x00000000
        /*0134*/ 	.short	0x0008
        /*0136*/ 	.short	0x0034
        /*0138*/ 	.byte	0x00, 0xf0, 0x11, 0x00


	//----- nvinfo : EIATTR_KPARAM_INFO
	.align		4
.L_46:
        /*013c*/ 	.byte	0x04, 0x17
        /*013e*/ 	.short	(.L_48 - .L_47)
.L_47:
        /*0140*/ 	.word	0x00000000
        /*0144*/ 	.short	0x0007
        /*0146*/ 	.short	0x0030
        /*0148*/ 	.byte	0x00, 0xf0, 0x11, 0x00


	//----- nvinfo : EIATTR_KPARAM_INFO
	.align		4
.L_48:
        /*014c*/ 	.byte	0x04, 0x17
        /*014e*/ 	.short	(.L_50 - .L_49)
.L_49:
        /*0150*/ 	.word	0x00000000
        /*0154*/ 	.short	0x0006
        /*0156*/ 	.short	0x002c
        /*0158*/ 	.byte	0x00, 0xf0, 0x11, 0x00


	//----- nvinfo : EIATTR_KPARAM_INFO
	.align		4
.L_50:
        /*015c*/ 	.byte	0x04, 0x17
        /*015e*/ 	.short	(.L_52 - .L_51)
.L_51:
        /*0160*/ 	.word	0x00000000
        /*0164*/ 	.short	0x0005
        /*0166*/ 	.short	0x0028
        /*0168*/ 	.byte	0x00, 0xf0, 0x11, 0x00


	//----- nvinfo : EIATTR_KPARAM_INFO
	.align		4
.L_52:
        /*016c*/ 	.byte	0x04, 0x17
        /*016e*/ 	.short	(.L_54 - .L_53)
.L_53:
        /*0170*/ 	.word	0x00000000
        /*0174*/ 	.short	0x0004
        /*0176*/ 	.short	0x0020
        /*0178*/ 	.byte	0x00, 0xf4, 0x21, 0x00


	//----- nvinfo : EIATTR_KPARAM_INFO
	.align		4
.L_54:
        /*017c*/ 	.byte	0x04, 0x17
        /*017e*/ 	.short	(.L_56 - .L_55)
.L_55:
        /*0180*/ 	.word	0x00000000
        /*0184*/ 	.short	0x0003
        /*0186*/ 	.short	0x0018
        /*0188*/ 	.byte	0x00, 0xf4, 0x21, 0x00


	//----- nvinfo : EIATTR_KPARAM_INFO
	.align		4
.L_56:
        /*018c*/ 	.byte	0x04, 0x17
        /*018e*/ 	.short	(.L_58 - .L_57)
.L_57:
        /*0190*/ 	.word	0x00000000
        /*0194*/ 	.short	0x0002
        /*0196*/ 	.short	0x0010
        /*0198*/ 	.byte	0x00, 0xf4, 0x21, 0x00


	//----- nvinfo : EIATTR_KPARAM_INFO
	.align		4
.L_58:
        /*019c*/ 	.byte	0x04, 0x17
        /*019e*/ 	.short	(.L_60 - .L_59)
.L_59:
        /*01a0*/ 	.word	0x00000000
        /*01a4*/ 	.short	0x0001
        /*01a6*/ 	.short	0x0008
        /*01a8*/ 	.byte	0x00, 0xf4, 0x21, 0x00


	//----- nvinfo : EIATTR_KPARAM_INFO
	.align		4
.L_60:
        /*01ac*/ 	.byte	0x04, 0x17
        /*01ae*/ 	.short	(.L_62 - .L_61)
.L_61:
        /*01b0*/ 	.word	0x00000000
        /*01b4*/ 	.short	0x0000
        /*01b6*/ 	.short	0x0000
        /*01b8*/ 	.byte	0x00, 0xf4, 0x21, 0x00


	//----- nvinfo : EIATTR_MAXREG_COUNT
	.align		4
.L_62:
        /*01bc*/ 	.byte	0x03, 0x1b
        /*01be*/ 	.short	0x00ff


	//----- nvinfo : EIATTR_NUM_BARRIERS
	.align		4
        /*01c0*/ 	.byte	0x02, 0x4c
        /*01c2*/ 	.byte	0x01
	.zero		1


	//----- nvinfo : EIATTR_MERCURY_ISA_VERSION
	.align		4
        /*01c4*/ 	.byte	0x03, 0x5f
        /*01c6*/ 	.short	0x0000


	//----- nvinfo : EIATTR_COOP_GROUP_MASK_REGIDS
	.align		4
        /*01c8*/ 	.byte	0x04, 0x29
        /*01ca*/ 	.short	(.L_64 - .L_63)


	//   ....[0]....
.L_63:
        /*01cc*/ 	.word	0xffffffff


	//   ....[1]....
        /*01d0*/ 	.word	0xffffffff


	//   ....[2]....
        /*01d4*/ 	.word	0xffffffff


	//   ....[3]....
        /*01d8*/ 	.word	0xffffffff


	//   ....[4]....
        /*01dc*/ 	.word	0xffffffff


	//   ....[5]....
        /*01e0*/ 	.word	0xffffffff


	//   ....[6]....
        /*01e4*/ 	.word	0xffffffff


	//   ....[7]....
        /*01e8*/ 	.word	0xffffffff


	//   ....[8]....
        /*01ec*/ 	.word	0xffffffff


	//   ....[9]....
        /*01f0*/ 	.word	0xffffffff


	//   ....[10]....
        /*01f4*/ 	.word	0xffffffff


	//   ....[11]....
        /*01f8*/ 	.word	0xffffffff


	//   ....[12]....
        /*01fc*/ 	.word	0xffffffff


	//   ....[13]....
        /*0200*/ 	.word	0xffffffff


	//   ....[14]....
        /*0204*/ 	.word	0xffffffff


	//   ....[15]....
        /*0208*/ 	.word	0xffffffff


	//   ....[16]....
        /*020c*/ 	.word	0xffffffff


	//   ....[17]....
        /*0210*/ 	.word	0xffffffff


	//   ....[18]....
        /*0214*/ 	.word	0xffffffff


	//   ....[19]....
        /*0218*/ 	.word	0xffffffff


	//----- nvinfo : EIATTR_COOP_GROUP_INSTR_OFFSETS
	.align		4
.L_64:
        /*021c*/ 	.byte	0x04, 0x28
        /*021e*/ 	.short	(.L_66 - .L_65)


	//   ....[0]....
.L_65:
        /*0220*/ 	.word	0x00002e10


	//   ....[1]....
        /*0224*/ 	.word	0x00002e20


	//   ....[2]....
        /*0228*/ 	.word	0x00002e30


	//   ....[3]....
        /*022c*/ 	.word	0x00002e40


	//   ....[4]....
        /*0230*/ 	.word	0x00002e80


	//   ....[5]....
        /*0234*/ 	.word	0x00002ea0


	//   ....[6]....
        /*0238*/ 	.word	0x00002eb0


	//   ....[7]....
        /*023c*/ 	.word	0x00002ec0


	//   ....[8]....
        /*0240*/ 	.word	0x00002f70


	//   ....[9]....
        /*0244*/ 	.word	0x00002f90


	//   ....[10]....
        /*0248*/ 	.word	0x00003200


	//   ....[11]....
        /*024c*/ 	.word	0x00003210


	//   ....[12]....
        /*0250*/ 	.word	0x00003230


	//   ....[13]....
        /*0254*/ 	.word	0x00003240


	//   ....[14]....
        /*0258*/ 	.word	0x00003270


	//   ....[15]....
        /*025c*/ 	.word	0x000032a0


	//   ....[16]....
        /*0260*/ 	.word	0x000032b0


	//   ....[17]....
        /*0264*/ 	.word	0x000032c0


	//   ....[18]....
        /*0268*/ 	.word	0x00003380


	//   ....[19]....
        /*026c*/ 	.word	0x000033a0


	//----- nvinfo : EIATTR_EXIT_INSTR_OFFSETS
	.align		4
.L_66:
        /*0270*/ 	.byte	0x04, 0x1c
        /*0272*/ 	.short	(.L_68 - .L_67)


	//   ....[0]....
.L_67:
        /*0274*/ 	.word	0x00005df0


	//   ....[1]....
        /*0278*/ 	.word	0x00005e90


	//----- nvinfo : EIATTR_REQNTID
	.align		4
.L_68:
        /*027c*/ 	.byte	0x04, 0x10
        /*027e*/ 	.short	(.L_70 - .L_69)
.L_69:
        /*0280*/ 	.word	0x00000100
        /*0284*/ 	.word	0x00000001
        /*0288*/ 	.word	0x00000001
.L_70:


//--------------------- .nv.callgraph             --------------------------
	.section	.nv.callgraph,"",@"SHT_CUDA_CALLGRAPH"
	.align	4
	.sectionentsize	8
	.align		4
        /*0000*/ 	.word	0x00000000
	.align		4
        /*0004*/ 	.word	0xffffffff
	.align		4
        /*0008*/ 	.word	0x00000000
	.align		4
        /*000c*/ 	.word	0xfffffffe
	.align		4
        /*0010*/ 	.word	0x00000000
	.align		4
        /*0014*/ 	.word	0xfffffffd
	.align		4
        /*0018*/ 	.word	0x00000000
	.align		4
        /*001c*/ 	.word	0xfffffffc


//--------------------- .nv.rel.action            --------------------------
	.section	.nv.rel.action,"",@"SHT_CUDA_RELOCINFO"
	.align	8
	.sectionentsize	8
        /*0000*/ 	.byte	0x73, 0x00, 0x00, 0x00, 0x00, 0x00, 0x00, 0x00, 0x00, 0x00, 0x00, 0x11, 0x25, 0x00, 0x05, 0x36


//--------------------- .nv.constant4             --------------------------
	.section	.nv.constant4,"a",@progbits
	.align	8
	.align		8
.nv.constant4:
        /*0000*/ 	.dword	_$_str


//--------------------- .nv.constant0.attn_fwd    --------------------------
	.section	.nv.constant0.attn_fwd,"a",@progbits
	.sectionflags	@""
	.align	4
.nv.constant0.attn_fwd:
	.zero		488


//--------------------- .text.attn_fwd            --------------------------
	.section	.text.attn_fwd,"ax",@progbits
	.sectioninfo	@"SHI_REGISTERS=255"
	.align	128
        .global         attn_fwd
        .type           attn_fwd,@function
        .size           attn_fwd,(.L_x_3 - attn_fwd)
        .other          attn_fwd,@"STO_CUDA_ENTRY STV_DEFAULT"
attn_fwd:
.text.attn_fwd:
[----:B------:R-:W-:Y:S02]  /*0000*/  IMAD.MOV.U32 R1, RZ, RZ, c[0x0][0x28] ;  /* 0x00000a00ff017624 */ /* 0x000fe400078e00ff */
[----:B------:R-:W0:Y:S01]  /*0010*/  S2R R16, SR_CTAID.X ;  /* 0x0000000000107919 */ /* 0x000e220000002500 */
[----:B------:R-:W-:Y:S01]  /*0020*/  MOV R22, c[0x0][0x198] ;  /* 0x0000660000167a02 */ /* 0x000fe20000000f00 */
[----:B------:R-:W-:Y:S02]  /*0030*/  ULDC.64 UR6, c[0x0][0x118] ;  /* 0x0000460000067ab9 */ /* 0x000fe40000000a00 */
[----:B------:R-:W1:Y:S04]  /*0040*/  S2R R108, SR_TID.X ;  /* 0x00000000006c7919 */ /* 0x000e680000002100 */
[----:B------:R-:W2:Y:S01]  /*0050*/  S2R R24, SR_CTAID.Y ;  /* 0x0000000000187919 */ /* 0x000ea20000002600 */
[----:B0-----:R-:W-:Y:S01]  /*0060*/  IMAD.SHL.U32 R16, R16, 0x20, RZ ;  /* 0x0000002010107824 */ /* 0x001fe200078e00ff */
[----:B-1----:R-:W-:-:S04]  /*0070*/  SHF.R.U32.HI R14, RZ, 0x5, R108 ;  /* 0x00000005ff0e7819 */ /* 0x002fc8000001166c */
[----:B------:R-:W-:Y:S01]  /*0080*/  LOP3.LUT R237, R16, 0x1f, R108, 0xf8, !PT ;  /* 0x0000001f10ed7812 */ /* 0x000fe200078ef86c */
[----:B--2---:R-:W-:Y:S01]  /*0090*/  IMAD R0, R24, c[0x0][0x190], RZ ;  /* 0x0000640018007a24 */ /* 0x004fe200078e02ff */
[----:B------:R-:W-:-:S03]  /*00a0*/  SGXT.U32 R14, R14, 0x3 ;  /* 0x000000030e0e781a */ /* 0x000fc60000000000 */
[----:B------:R-:W-:Y:S02]  /*00b0*/  IMAD R3, R237, c[0x0][0x194], RZ ;  /* 0x00006500ed037a24 */ /* 0x000fe400078e02ff */
[----:B------:R-:W-:Y:S02]  /*00c0*/  IMAD.SHL.U32 R2, R0, 0x2, RZ ;  /* 0x0000000200027824 */ /* 0x000fe400078e00ff */
[----:B------:R-:W-:Y:S02]  /*00d0*/  IMAD.SHL.U32 R5, R3, 0x2, RZ ;  /* 0x0000000203057824 */ /* 0x000fe400078e00ff */
[----:B------:R-:W-:Y:S02]  /*00e0*/  IMAD R6, R14, c[0x0][0x198], RZ ;  /* 0x000066000e067a24 */ /* 0x000fe400078e02ff */
[----:B------:R-:W-:Y:S01]  /*00f0*/  IMAD.HI R0, R0, 0x2, RZ ;  /* 0x0000000200007827 */ /* 0x000fe200078e02ff */
[----:B------:R-:W-:Y:S02]  /*0100*/  IADD3 R18, P0, P1, R5, c[0x0][0x160], R2 ;  /* 0x0000580005127a10 */ /* 0x000fe4000791e002 */
[----:B------:R-:W-:Y:S01]  /*0110*/  LEA R5, R22, R6, 0x3 ;  /* 0x0000000616057211 */ /* 0x000fe200078e18ff */
[----:B------:R-:W-:-:S05]  /*0120*/  IMAD.HI R3, R3, 0x2, RZ ;  /* 0x0000000203037827 */ /* 0x000fca00078e02ff */
[----:B------:R-:W-:Y:S01]  /*0130*/  IADD3.X R20, R3, c[0x0][0x164], R0, P0, P1 ;  /* 0x0000590003147a10 */ /* 0x000fe200007e2400 */
[----:B------:R-:W-:Y:S01]  /*0140*/  IMAD R0, R22, 0x8, R5 ;  /* 0x0000000816007824 */ /* 0x000fe200078e0205 */
[-C--:B------:R-:W-:Y:S02]  /*0150*/  LEA R2, P0, R6, R18.reuse, 0x1 ;  /* 0x0000001206027211 */ /* 0x080fe400078008ff */
[C---:B------:R-:W-:Y:S01]  /*0160*/  LEA R4, P1, R5.reuse, R18, 0x1 ;  /* 0x0000001205047211 */ /* 0x040fe200078208ff */
[----:B------:R-:W-:Y:S01]  /*0170*/  IMAD R9, R22, 0x8, R0 ;  /* 0x0000000816097824 */ /* 0x000fe200078e0200 */
[----:B------:R-:W-:Y:S02]  /*0180*/  LEA.HI.X.SX32 R3, R6, R20, 0x1, P0 ;  /* 0x0000001406037211 */ /* 0x000fe400000f0eff */
[C---:B------:R-:W-:Y:S02]  /*0190*/  LEA R6, P0, R0.reuse, R18, 0x1 ;  /* 0x0000001200067211 */ /* 0x040fe400078008ff */
[-C--:B------:R-:W-:Y:S01]  /*01a0*/  LEA.HI.X.SX32 R5, R5, R20.reuse, 0x1, P1 ;  /* 0x0000001405057211 */ /* 0x080fe200008f0eff */
[----:B------:R0:W2:Y:S01]  /*01b0*/  LDG.E.U16 R17, [R2.64] ;  /* 0x0000000602117981 */ /* 0x0000a2000c1e1500 */
[----:B------:R-:W-:-:S02]  /*01c0*/  LEA.HI.X.SX32 R7, R0, R20, 0x1, P0 ;  /* 0x0000001400077211 */ /* 0x000fc400000f0eff */
[C---:B------:R-:W-:Y:S01]  /*01d0*/  LEA R8, P0, R9.reuse, R18, 0x1 ;  /* 0x0000001209087211 */ /* 0x040fe200078008ff */
[----:B------:R1:W3:Y:S01]  /*01e0*/  LDG.E.U16 R19, [R4.64] ;  /* 0x0000000604137981 */ /* 0x0002e2000c1e1500 */
[----:B------:R-:W-:Y:S02]  /*01f0*/  LEA R0, R22, R9, 0x3 ;  /* 0x0000000916007211 */ /* 0x000fe400078e18ff */
[----:B------:R-:W-:Y:S01]  /*0200*/  LEA.HI.X.SX32 R9, R9, R20, 0x1, P0 ;  /* 0x0000001409097211 */ /* 0x000fe200000f0eff */
[----:B------:R4:W5:Y:S01]  /*0210*/  LDG.E.U16 R21, [R6.64] ;  /* 0x0000000606157981 */ /* 0x000962000c1e1500 */
[----:B------:R-:W-:Y:S01]  /*0220*/  LEA R10, P0, R0, R18, 0x1 ;  /* 0x00000012000a7211 */ /* 0x000fe200078008ff */
[----:B------:R-:W-:Y:S02]  /*0230*/  IMAD R13, R22, 0x8, R0 ;  /* 0x00000008160d7824 */ /* 0x000fe400078e0200 */
[----:B------:R1:W3:Y:S01]  /*0240*/  LDG.E.U16 R23, [R8.64] ;  /* 0x0000000608177981 */ /* 0x0002e2000c1e1500 */
[----:B------:R-:W-:Y:S01]  /*0250*/  LEA.HI.X.SX32 R11, R0, R20, 0x1, P0 ;  /* 0x00000014000b7211 */ /* 0x000fe200000f0eff */
[----:B------:R-:W-:Y:S01]  /*0260*/  IMAD R0, R22, 0x8, R13 ;  /* 0x0000000816007824 */ /* 0x000fe200078e020d */
[----:B0-----:R-:W-:-:S03]  /*0270*/  LEA R2, P0, R13, R18, 0x1 ;  /* 0x000000120d027211 */ /* 0x001fc600078008ff */
[----:B------:R0:W3:Y:S01]  /*0280*/  LDG.E.U16 R25, [R10.64] ;  /* 0x000000060a197981 */ /* 0x0000e2000c1e1500 */
[----:B------:R-:W-:Y:S02]  /*0290*/  LEA R12, P1, R0, R18, 0x1 ;  /* 0x00000012000c7211 */ /* 0x000fe400078208ff */
[----:B------:R-:W-:Y:S02]  /*02a0*/  LEA R15, R22, R0, 0x3 ;  /* 0x00000000160f7211 */ /* 0x000fe400078e18ff */
[-C--:B------:R-:W-:Y:S02]  /*02b0*/  LEA.HI.X.SX32 R3, R13, R20.reuse, 0x1, P0 ;  /* 0x000000140d037211 */ /* 0x080fe400000f0eff */
[----:B------:R-:W-:Y:S01]  /*02c0*/  LEA.HI.X.SX32 R13, R0, R20, 0x1, P1 ;  /* 0x00000014000d7211 */ /* 0x000fe200008f0eff */
[C---:B------:R-:W-:Y:S01]  /*02d0*/  IMAD R0, R22.reuse, 0x8, R15 ;  /* 0x0000000816007824 */ /* 0x040fe200078e020f */
[C---:B-1----:R-:W-:Y:S01]  /*02e0*/  LEA R4, P0, R15.reuse, R18, 0x1 ;  /* 0x000000120f047211 */ /* 0x042fe200078008ff */
[----:B------:R1:W3:Y:S02]  /*02f0*/  LDG.E.U16 R27, [R2.64] ;  /* 0x00000006021b7981 */ /* 0x0002e4000c1e1500 */
[----:B------:R-:W-:Y:S01]  /*0300*/  IMAD R9, R22, 0x8, R0 ;  /* 0x0000000816097824 */ /* 0x000fe200078e0200 */
[----:B------:R-:W-:Y:S01]  /*0310*/  LEA.HI.X.SX32 R5, R15, R20, 0x1, P0 ;  /* 0x000000140f057211 */ /* 0x000fe200000f0eff */
[----:B------:R0:W3:Y:S01]  /*0320*/  LDG.E.U16 R29, [R12.64] ;  /* 0x000000060c1d7981 */ /* 0x0000e2000c1e1500 */
[----:B----4-:R-:W-:-:S03]  /*0330*/  LEA R6, P0, R0, R18, 0x1 ;  /* 0x0000001200067211 */ /* 0x010fc600078008ff */
[----:B------:R4:W3:Y:S01]  /*0340*/  LDG.E.U16 R31, [R4.64] ;  /* 0x00000006041f7981 */ /* 0x0008e2000c1e1500 */
[----:B------:R-:W-:Y:S02]  /*0350*/  LEA.HI.X.SX32 R7, R0, R20, 0x1, P0 ;  /* 0x0000001400077211 */ /* 0x000fe400000f0eff */
[----:B------:R-:W-:Y:S02]  /*0360*/  LEA R0, R22, R9, 0x3 ;  /* 0x0000000916007211 */ /* 0x000fe400078e18ff */
[CC--:B------:R-:W-:Y:S01]  /*0370*/  LEA R8, P0, R9.reuse, R18.reuse, 0x1 ;  /* 0x0000001209087211 */ /* 0x0c0fe200078008ff */
[----:B------:R4:W3:Y:S01]  /*0380*/  LDG.E.U16 R33, [R6.64] ;  /* 0x0000000606217981 */ /* 0x0008e2000c1e1500 */
[----:B0-----:R-:W-:Y:S01]  /*0390*/  LEA R10, P1, R0, R18, 0x1 ;  /* 0x00000012000a7211 */ /* 0x001fe200078208ff */
[----:B------:R-:W-:Y:S01]  /*03a0*/  IMAD R15, R22, 0x8, R0 ;  /* 0x00000008160f7824 */ /* 0x000fe200078e0200 */
[-C--:B------:R-:W-:Y:S02]  /*03b0*/  LEA.HI.X.SX32 R9, R9, R20.reuse, 0x1, P0 ;  /* 0x0000001409097211 */ /* 0x080fe400000f0eff */
[----:B------:R-:W-:Y:S01]  /*03c0*/  LEA.HI.X.SX32 R11, R0, R20, 0x1, P1 ;  /* 0x00000014000b7211 */ /* 0x000fe200008f0eff */
[----:B------:R-:W-:Y:S01]  /*03d0*/  IMAD R0, R22, 0x8, R15 ;  /* 0x0000000816007824 */ /* 0x000fe200078e020f */
[C---:B-1----:R-:W-:Y:S01]  /*03e0*/  LEA R2, P0, R15.reuse, R18, 0x1 ;  /* 0x000000120f027211 */ /* 0x042fe200078008ff */
[----:B------:R0:W3:Y:S03]  /*03f0*/  LDG.E.U16 R35, [R8.64] ;  /* 0x0000000608237981 */ /* 0x0000e6000c1e1500 */
[----:B------:R-:W-:Y:S01]  /*0400*/  LEA.HI.X.SX32 R3, R15, R20, 0x1, P0 ;  /* 0x000000140f037211 */ /* 0x000fe200000f0eff */
[----:B------:R1:W3:Y:S01]  /*0410*/  LDG.E.U16 R37, [R10.64] ;  /* 0x000000060a257981 */ /* 0x0002e2000c1e1500 */
[----:B----4-:R-:W-:-:S02]  /*0420*/  LEA R4, P0, R0, R18, 0x1 ;  /* 0x0000001200047211 */ /* 0x010fc400078008ff */
[----:B------:R-:W-:Y:S01]  /*0430*/  LEA R13, R22, R0, 0x3 ;  /* 0x00000000160d7211 */ /* 0x000fe200078e18ff */
[----:B------:R4:W3:Y:S01]  /*0440*/  LDG.E.U16 R39, [R2.64] ;  /* 0x0000000602277981 */ /* 0x0008e2000c1e1500 */
[----:B------:R-:W-:-:S03]  /*0450*/  LEA.HI.X.SX32 R5, R0, R20, 0x1, P0 ;  /* 0x0000001400057211 */ /* 0x000fc600000f0eff */
[C---:B------:R-:W-:Y:S01]  /*0460*/  IMAD R0, R22.reuse, 0x8, R13 ;  /* 0x0000000816007824 */ /* 0x040fe200078e020d */
[CC--:B------:R-:W-:Y:S01]  /*0470*/  LEA R6, P0, R13.reuse, R18.reuse, 0x1 ;  /* 0x000000120d067211 */ /* 0x0c0fe200078008ff */
[----:B------:R1:W3:Y:S02]  /*0480*/  LDG.E.U16 R41, [R4.64] ;  /* 0x0000000604297981 */ /* 0x0002e4000c1e1500 */
[----:B------:R-:W-:Y:S01]  /*0490*/  IMAD R15, R22, 0x8, R0 ;  /* 0x00000008160f7824 */ /* 0x000fe200078e0200 */
[C---:B------:R-:W-:Y:S02]  /*04a0*/  LEA R12, P1, R0.reuse, R18, 0x1 ;  /* 0x00000012000c7211 */ /* 0x040fe400078208ff */
[-C--:B------:R-:W-:Y:S02]  /*04b0*/  LEA.HI.X.SX32 R7, R13, R20.reuse, 0x1, P0 ;  /* 0x000000140d077211 */ /* 0x080fe400000f0eff */
[----:B------:R-:W-:Y:S02]  /*04c0*/  LEA.HI.X.SX32 R13, R0, R20, 0x1, P1 ;  /* 0x00000014000d7211 */ /* 0x000fe400008f0eff */
[----:B0-----:R-:W-:Y:S01]  /*04d0*/  LEA R8, P0, R15, R18, 0x1 ;  /* 0x000000120f087211 */ /* 0x001fe200078008ff */
[----:B------:R0:W3:Y:S01]  /*04e0*/  LDG.E.U16 R43, [R6.64] ;  /* 0x00000006062b7981 */ /* 0x0000e2000c1e1500 */
[----:B------:R-:W-:-:S02]  /*04f0*/  LEA R0, R22, R15, 0x3 ;  /* 0x0000000f16007211 */ /* 0x000fc400078e18ff */
[----:B------:R-:W-:Y:S01]  /*0500*/  LEA.HI.X.SX32 R9, R15, R20, 0x1, P0 ;  /* 0x000000140f097211 */ /* 0x000fe200000f0eff */
[----:B------:R0:W3:Y:S01]  /*0510*/  LDG.E.U16 R45, [R12.64] ;  /* 0x000000060c2d7981 */ /* 0x0000e2000c1e1500 */
[----:B----4-:R-:W-:Y:S01]  /*0520*/  LEA R2, P0, R0, R18, 0x1 ;  /* 0x0000001200027211 */ /* 0x010fe200078008ff */
[----:B-1----:R-:W-:Y:S02]  /*0530*/  IMAD R11, R22, 0x8, R0 ;  /* 0x00000008160b7824 */ /* 0x002fe400078e0200 */
[----:B------:R1:W4:Y:S01]  /*0540*/  LDG.E.U16 R47, [R8.64] ;  /* 0x00000006082f7981 */ /* 0x000322000c1e1500 */
[----:B------:R-:W-:Y:S01]  /*0550*/  LEA.HI.X.SX32 R3, R0, R20, 0x1, P0 ;  /* 0x0000001400037211 */ /* 0x000fe200000f0eff */
[----:B------:R-:W-:Y:S01]  /*0560*/  IMAD R0, R22, 0x8, R11 ;  /* 0x0000000816007824 */ /* 0x000fe200078e020b */
[----:B------:R-:W-:-:S03]  /*0570*/  LEA R4, P0, R11, R18, 0x1 ;  /* 0x000000120b047211 */ /* 0x000fc600078008ff */
[----:B------:R1:W4:Y:S01]  /*0580*/  LDG.E.U16 R49, [R2.64] ;  /* 0x0000000602317981 */ /* 0x000322000c1e1500 */
[----:B------:R-:W-:Y:S02]  /*0590*/  LEA R10, P1, R0, R18, 0x1 ;  /* 0x00000012000a7211 */ /* 0x000fe400078208ff */
[----:B------:R-:W-:Y:S02]  /*05a0*/  LEA R15, R22, R0, 0x3 ;  /* 0x00000000160f7211 */ /* 0x000fe400078e18ff */
[-C--:B------:R-:W-:Y:S02]  /*05b0*/  LEA.HI.X.SX32 R5, R11, R20.reuse, 0x1, P0 ;  /* 0x000000140b057211 */ /* 0x080fe400000f0eff */
[----:B------:R-:W-:Y:S01]  /*05c0*/  LEA.HI.X.SX32 R11, R0, R20, 0x1, P1 ;  /* 0x00000014000b7211 */ /* 0x000fe200008f0eff */
[C---:B------:R-:W-:Y:S01]  /*05d0*/  IMAD R0, R22.reuse, 0x8, R15 ;  /* 0x0000000816007824 */ /* 0x040fe200078e020f */
[C---:B0-----:R-:W-:Y:S01]  /*05e0*/  LEA R6, P0, R15.reuse, R18, 0x1 ;  /* 0x000000120f067211 */ /* 0x041fe200078008ff */
[----:B------:R0:W4:Y:S02]  /*05f0*/  LDG.E.U16 R51, [R4.64] ;  /* 0x0000000604337981 */ /* 0x000124000c1e1500 */
[----:B------:R-:W-:Y:S01]  /*0600*/  IMAD R13, R22, 0x8, R0 ;  /* 0x00000008160d7824 */ /* 0x000fe200078e0200 */
[----:B------:R-:W-:Y:S01]  /*0610*/  LEA.HI.X.SX32 R7, R15, R20, 0x1, P0 ;  /* 0x000000140f077211 */ /* 0x000fe200000f0eff */
[----:B------:R0:W4:Y:S01]  /*0620*/  LDG.E.U16 R53, [R10.64] ;  /* 0x000000060a357981 */ /* 0x000122000c1e1500 */
[----:B-1----:R-:W-:-:S03]  /*0630*/  LEA R8, P0, R0, R18, 0x1 ;  /* 0x0000001200087211 */ /* 0x002fc600078008ff */
[----:B------:R1:W4:Y:S01]  /*0640*/  LDG.E.U16 R55, [R6.64] ;  /* 0x0000000606377981 */ /* 0x000322000c1e1500 */
[----:B------:R-:W-:Y:S02]  /*0650*/  LEA.HI.X.SX32 R9, R0, R20, 0x1, P0 ;  /* 0x0000001400097211 */ /* 0x000fe400000f0eff */
[----:B------:R-:W-:Y:S02]  /*0660*/  LEA R0, R22, R13, 0x3 ;  /* 0x0000000d16007211 */ /* 0x000fe400078e18ff */
[CC--:B------:R-:W-:Y:S01]  /*0670*/  LEA R2, P0, R13.reuse, R18.reuse, 0x1 ;  /* 0x000000120d027211 */ /* 0x0c0fe200078008ff */
[----:B------:R1:W4:Y:S01]  /*0680*/  LDG.E.U16 R57, [R8.64] ;  /* 0x0000000608397981 */ /* 0x000322000c1e1500 */
[----:B------:R-:W-:Y:S01]  /*0690*/  LEA R12, P1, R0, R18, 0x1 ;  /* 0x00000012000c7211 */ /* 0x000fe200078208ff */
[----:B------:R-:W-:Y:S01]  /*06a0*/  IMAD R15, R22, 0x8, R0 ;  /* 0x00000008160f7824 */ /* 0x000fe200078e0200 */
[-C--:B------:R-:W-:Y:S02]  /*06b0*/  LEA.HI.X.SX32 R3, R13, R20.reuse, 0x1, P0 ;  /* 0x000000140d037211 */ /* 0x080fe400000f0eff */
[----:B------:R-:W-:Y:S01]  /*06c0*/  LEA.HI.X.SX32 R13, R0, R20, 0x1, P1 ;  /* 0x00000014000d7211 */ /* 0x000fe200008f0eff */
[----:B------:R-:W-:Y:S01]  /*06d0*/  IMAD R0, R22, 0x8, R15 ;  /* 0x0000000816007824 */ /* 0x000fe200078e020f */
[C---:B0-----:R-:W-:Y:S01]  /*06e0*/  LEA R4, P0, R15.reuse, R18, 0x1 ;  /* 0x000000120f047211 */ /* 0x041fe200078008ff */
[----:B------:R0:W4:Y:S03]  /*06f0*/  LDG.E.U16 R59, [R2.64] ;  /* 0x00000006023b7981 */ /* 0x000126000c1e1500 */
[----:B------:R-:W-:Y:S01]  /*0700*/  LEA.HI.X.SX32 R5, R15, R20, 0x1, P0 ;  /* 0x000000140f057211 */ /* 0x000fe200000f0eff */
[----:B------:R0:W4:Y:S01]  /*0710*/  LDG.E.U16 R61, [R12.64] ;  /* 0x000000060c3d7981 */ /* 0x000122000c1e1500 */
[----:B-1----:R-:W-:-:S02]  /*0720*/  LEA R6, P0, R0, R18, 0x1 ;  /* 0x0000001200067211 */ /* 0x002fc400078008ff */
[----:B------:R-:W-:Y:S01]  /*0730*/  LEA R11, R22, R0, 0x3 ;  /* 0x00000000160b7211 */ /* 0x000fe200078e18ff */
[----:B------:R1:W4:Y:S01]  /*0740*/  LDG.E.U16 R63, [R4.64] ;  /* 0x00000006043f7981 */ /* 0x000322000c1e1500 */
[----:B------:R-:W-:-:S03]  /*0750*/  LEA.HI.X.SX32 R7, R0, R20, 0x1, P0 ;  /* 0x0000001400077211 */ /* 0x000fc600000f0eff */
[C---:B------:R-:W-:Y:S01]  /*0760*/  IMAD R0, R22.reuse, 0x8, R11 ;  /* 0x0000000816007824 */ /* 0x040fe200078e020b */
[CC--:B------:R-:W-:Y:S01]  /*0770*/  LEA R8, P0, R11.reuse, R18.reuse, 0x1 ;  /* 0x000000120b087211 */ /* 0x0c0fe200078008ff */
[----:B------:R0:W4:Y:S02]  /*0780*/  LDG.E.U16 R65, [R6.64] ;  /* 0x0000000606417981 */ /* 0x000124000c1e1500 */
[----:B------:R-:W-:Y:S01]  /*0790*/  IMAD R15, R22, 0x8, R0 ;  /* 0x00000008160f7824 */ /* 0x000fe200078e0200 */
[C---:B------:R-:W-:Y:S02]  /*07a0*/  LEA R10, P1, R0.reuse, R18, 0x1 ;  /* 0x00000012000a7211 */ /* 0x040fe400078208ff */
[-C--:B------:R-:W-:Y:S02]  /*07b0*/  LEA.HI.X.SX32 R9, R11, R20.reuse, 0x1, P0 ;  /* 0x000000140b097211 */ /* 0x080fe400000f0eff */
[----:B------:R-:W-:Y:S02]  /*07c0*/  LEA.HI.X.SX32 R11, R0, R20, 0x1, P1 ;  /* 0x00000014000b7211 */ /* 0x000fe400008f0eff */
[----:B------:R-:W-:Y:S01]  /*07d0*/  LEA R0, R22, R15, 0x3 ;  /* 0x0000000f16007211 */ /* 0x000fe200078e18ff */
[----:B------:R1:W4:Y:S01]  /*07e0*/  LDG.E.U16 R67, [R8.64] ;  /* 0x0000000608437981 */ /* 0x000322000c1e1500 */
[----:B0-----:R-:W-:-:S03]  /*07f0*/  LEA R2, P0, R15, R18, 0x1 ;  /* 0x000000120f027211 */ /* 0x001fc600078008ff */
[----:B------:R-:W-:Y:S01]  /*0800*/  IMAD R13, R22, 0x8, R0 ;  /* 0x00000008160d7824 */ /* 0x000fe200078e0200 */
[----:B------:R-:W-:Y:S01]  /*0810*/  LEA.HI.X.SX32 R3, R15, R20, 0x1, P0 ;  /* 0x000000140f037211 */ /* 0x000fe200000f0eff */
[----:B------:R-:W4:Y:S01]  /*0820*/  LDG.E.U16 R11, [R10.64] ;  /* 0x000000060a0b7981 */ /* 0x000f22000c1e1500 */
[----:B-1----:R-:W-:Y:S01]  /*0830*/  LEA R4, P0, R0, R18, 0x1 ;  /* 0x0000001200047211 */ /* 0x002fe200078008ff */
[----:B------:R-:W-:Y:S02]  /*0840*/  IMAD R15, R22, 0x8, R13 ;  /* 0x00000008160f7824 */ /* 0x000fe400078e020d */
[----:B------:R0:W4:Y:S01]  /*0850*/  LDG.E.U16 R69, [R2.64] ;  /* 0x0000000602457981 */ /* 0x000122000c1e1500 */
[----:B------:R-:W-:Y:S02]  /*0860*/  LEA.HI.X.SX32 R5, R0, R20, 0x1, P0 ;  /* 0x0000001400057211 */ /* 0x000fe400000f0eff */
[----:B------:R-:W-:Y:S02]  /*0870*/  LEA R6, P0, R13, R18, 0x1 ;  /* 0x000000120d067211 */ /* 0x000fe400078008ff */
[----:B------:R-:W-:-:S02]  /*0880*/  LEA R0, R22, R15, 0x3 ;  /* 0x0000000f16007211 */ /* 0x000fc400078e18ff */
[----:B------:R-:W-:Y:S01]  /*0890*/  LEA R12, P1, R15, R18, 0x1 ;  /* 0x000000120f0c7211 */ /* 0x000fe200078208ff */
[----:B------:R1:W4:Y:S01]  /*08a0*/  LDG.E.U16 R5, [R4.64] ;  /* 0x0000000604057981 */ /* 0x000322000c1e1500 */
[----:B------:R-:W-:Y:S02]  /*08b0*/  LEA.HI.X.SX32 R7, R13, R20, 0x1, P0 ;  /* 0x000000140d077211 */ /* 0x000fe400000f0eff */
[C---:B------:R-:W-:Y:S02]  /*08c0*/  LEA R8, P0, R0.reuse, R18, 0x1 ;  /* 0x0000001200087211 */ /* 0x040fe400078008ff */
[-C--:B------:R-:W-:Y:S02]  /*08d0*/  LEA.HI.X.SX32 R13, R15, R20.reuse, 0x1, P1 ;  /* 0x000000140f0d7211 */ /* 0x080fe400008f0eff */
[----:B------:R-:W-:Y:S01]  /*08e0*/  LEA.HI.X.SX32 R9, R0, R20, 0x1, P0 ;  /* 0x0000001400097211 */ /* 0x000fe200000f0eff */
[----:B------:R-:W4:Y:S04]  /*08f0*/  LDG.E.U16 R7, [R6.64] ;  /* 0x0000000606077981 */ /* 0x000f28000c1e1500 */
[----:B------:R-:W4:Y:S04]  /*0900*/  LDG.E.U16 R13, [R12.64] ;  /* 0x000000060c0d7981 */ /* 0x000f28000c1e1500 */
[----:B------:R1:W4:Y:S01]  /*0910*/  LDG.E.U16 R15, [R8.64] ;  /* 0x00000006080f7981 */ /* 0x000322000c1e1500 */
[----:B------:R-:W-:-:S02]  /*0920*/  LOP3.LUT R227, R108, 0xff, RZ, 0xc0, !PT ;  /* 0x000000ff6ce37812 */ /* 0x000fc400078ec0ff */
[----:B------:R-:W-:-:S03]  /*0930*/  LOP3.LUT R26, R108, 0xc0, RZ, 0xc0, !PT ;  /* 0x000000c06c1a7812 */ /* 0x000fc600078ec0ff */
[----:B------:R-:W-:Y:S01]  /*0940*/  IMAD.SHL.U32 R0, R227, 0x2, RZ ;  /* 0x00000002e3007824 */ /* 0x000fe200078e00ff */
[----:B0-----:R-:W-:-:S04]  /*0950*/  SHF.R.U32.HI R3, RZ, 0x2, R26 ;  /* 0x00000002ff037819 */ /* 0x001fc8000001161a */
[----:B------:R-:W-:Y:S02]  /*0960*/  LOP3.LUT R2, R0, R3, RZ, 0x3c, !PT ;  /* 0x0000000300027212 */ /* 0x000fe400078e3cff */
[----:B-1----:R-:W-:-:S04]  /*0970*/  IADD3 R4, R16, 0x20, RZ ;  /* 0x0000002010047810 */ /* 0x002fc80007ffe0ff */
[----:B------:R-:W-:Y:S01]  /*0980*/  ISETP.GE.AND P0, PT, R4, 0x1, PT ;  /* 0x000000010400780c */ /* 0x000fe20003f06270 */
[----:B------:R-:W-:Y:S01]  /*0990*/  IMAD.MOV.U32 R3, RZ, RZ, 0x3f800000 ;  /* 0x3f800000ff037424 */ /* 0x000fe200078e00ff */
[----:B------:R-:W-:Y:S01]  /*09a0*/  MOV R132, 0xff800000 ;  /* 0xff80000000847802 */ /* 0x000fe20000000f00 */
[----:B------:R-:W-:Y:S01]  /*09b0*/  IMAD.MOV.U32 R133, RZ, RZ, -0x800000 ;  /* 0xff800000ff857424 */ /* 0x000fe200078e00ff */
[----:B------:R-:W-:Y:S01]  /*09c0*/  MOV R135, 0xff800000 ;  /* 0xff80000000877802 */ /* 0x000fe20000000f00 */
[----:B------:R-:W-:Y:S01]  /*09d0*/  IMAD.MOV.U32 R134, RZ, RZ, -0x800000 ;  /* 0xff800000ff867424 */ /* 0x000fe200078e00ff */
[----:B------:R-:W-:Y:S01]  /*09e0*/  CS2R R96, SRZ ;  /* 0x0000000000607805 */ /* 0x000fe2000001ff00 */
[----:B------:R-:W-:Y:S01]  /*09f0*/  IMAD.MOV.U32 R8, RZ, RZ, 0x3f800000 ;  /* 0x3f800000ff087424 */ /* 0x000fe200078e00ff */
[----:B------:R-:W-:Y:S01]  /*0a00*/  CS2R R98, SRZ ;  /* 0x0000000000627805 */ /* 0x000fe2000001ff00 */
[----:B------:R-:W-:Y:S01]  /*0a10*/  IMAD.MOV.U32 R9, RZ, RZ, 0x3f800000 ;  /* 0x3f800000ff097424 */ /* 0x000fe200078e00ff */
[----:B------:R-:W-:Y:S01]  /*0a20*/  CS2R R76, SRZ ;  /* 0x00000000004c7805 */ /* 0x000fe2000001ff00 */
        /* <DEDUP_REMOVED lines=13> */
[----:B------:R-:W-:Y:S01]  /*0b00*/  LOP3.LUT R223, R108, 0x1c, RZ, 0xc0, !PT ;  /* 0x0000001c6cdf7812 */ /* 0x000fe200078ec0ff */
[----:B------:R-:W-:Y:S01]  /*0b10*/  IMAD R225, R14, c[0x0][0x1c8], RZ ;  /* 0x000072000ee17a24 */ /* 0x000fe200078e02ff */
[C---:B------:R-:W-:Y:S01]  /*0b20*/  LOP3.LUT R109, R108.reuse, 0x3, RZ, 0xc0, !PT ;  /* 0x000000036c6d7812 */ /* 0x040fe200078ec0ff */
[----:B------:R-:W-:Y:S01]  /*0b30*/  IMAD.SHL.U32 R110, R108, 0x8, RZ ;  /* 0x000000086c6e7824 */ /* 0x000fe200078e00ff */
[----:B--2---:R-:W-:Y:S04]  /*0b40*/  STS.U16 [R2], R17 ;  /* 0x0000001102007388 */ /* 0x004fe80000000400 */
[----:B-----5:R-:W-:Y:S04]  /*0b50*/  STS.U16 [R2+0x400], R21 ;  /* 0x0004001502007388 */ /* 0x020fe80000000400 */
[----:B---3--:R-:W-:Y:S04]  /*0b60*/  STS.U16 [R2+0x600], R23 ;  /* 0x0006001702007388 */ /* 0x008fe80000000400 */
[----:B------:R-:W-:Y:S04]  /*0b70*/  STS.U16 [R2+0x800], R25 ;  /* 0x0008001902007388 */ /* 0x000fe80000000400 */
        /* <DEDUP_REMOVED lines=9> */
[----:B----4-:R-:W-:Y:S04]  /*0c10*/  STS.U16 [R2+0x1e00], R47 ;  /* 0x001e002f02007388 */ /* 0x010fe80000000400 */
        /* <DEDUP_REMOVED lines=16> */
[----:B------:R0:W-:Y:S04]  /*0d20*/  STS.U16 [R2+0x200], R19 ;  /* 0x0002001302007388 */ /* 0x0001e80000000400 */
[----:B------:R1:W-:Y:S01]  /*0d30*/  STS.U16 [R2+0xa00], R27 ;  /* 0x000a001b02007388 */ /* 0x0003e20000000400 */
[----:B0-----:R-:W-:-:S02]  /*0d40*/  MOV R19, 0x3f800000 ;  /* 0x3f80000000137802 */ /* 0x001fc40000000f00 */
[----:B-1----:R-:W-:Y:S01]  /*0d50*/  LOP3.LUT R27, R108, 0xe0, RZ, 0xc0, !PT ;  /* 0x000000e06c1b7812 */ /* 0x002fe200078ec0ff */
[----:B------:R-:W-:Y:S05]  /*0d60*/  @!P0 BRA `(.L_x_0) ;  /* 0x000032e000008947 */ /* 0x000fea0003800000 */
[----:B------:R-:W-:Y:S01]  /*0d70*/  IMAD R14, R14, c[0x0][0x1b8], RZ ;  /* 0x00006e000e0e7a24 */ /* 0x000fe200078e02ff */
[----:B------:R-:W-:Y:S01]  /*0d80*/  LOP3.LUT R3, R108, 0x1f, RZ, 0xc0, !PT ;  /* 0x0000001f6c037812 */ /* 0x000fe200078ec0ff */
[----:B------:R-:W-:Y:S01]  /*0d90*/  IMAD.MOV.U32 R66, RZ, RZ, c[0x0][0x1b8] ;  /* 0x00006e00ff427624 */ /* 0x000fe200078e00ff */
[----:B------:R-:W-:Y:S01]  /*0da0*/  SHF.R.U32.HI R8, RZ, 0x3, R108 ;  /* 0x00000003ff087819 */ /* 0x000fe2000001166c */
[----:B------:R-:W-:Y:S01]  /*0db0*/  IMAD R4, R24, c[0x0][0x1a0], RZ ;  /* 0x0000680018047a24 */ /* 0x000fe200078e02ff */
[----:B------:R-:W-:Y:S01]  /*0dc0*/  LEA.HI R219, R223, 0x8, RZ, 0x1e ;  /* 0x00000008dfdb7811 */ /* 0x000fe200078ff0ff */
[----:B------:R-:W-:Y:S01]  /*0dd0*/  IMAD R6, R227, c[0x0][0x1a8], RZ ;  /* 0x00006a00e3067a24 */ /* 0x000fe200078e02ff */
[----:B------:R-:W-:Y:S01]  /*0de0*/  LOP3.LUT R214, R8, 0xc, RZ, 0xc0, !PT ;  /* 0x0000000c08d67812 */ /* 0x000fe200078ec0ff */
[----:B------:R-:W-:Y:S01]  /*0df0*/  IMAD R9, R66, 0x8, R14 ;  /* 0x0000000842097824 */ /* 0x000fe200078e020e */
[C---:B------:R-:W-:Y:S01]  /*0e00*/  LEA.HI R220, R223.reuse, 0x10, RZ, 0x1e ;  /* 0x00000010dfdc7811 */ /* 0x040fe200078ff0ff */
[----:B------:R-:W-:Y:S01]  /*0e10*/  IMAD.SHL.U32 R20, R4, 0x2, RZ ;  /* 0x0000000204147824 */ /* 0x000fe200078e00ff */
[----:B------:R-:W-:Y:S01]  /*0e20*/  SHF.L.U32 R21, R6, 0x1, RZ ;  /* 0x0000000106157819 */ /* 0x000fe200000006ff */
[----:B------:R-:W-:Y:S01]  /*0e30*/  IMAD R15, R66, 0x8, R9 ;  /* 0x00000008420f7824 */ /* 0x000fe200078e0209 */
[----:B------:R-:W-:Y:S01]  /*0e40*/  LEA.HI R221, R223, 0x18, RZ, 0x1e ;  /* 0x00000018dfdd7811 */ /* 0x000fe200078ff0ff */
[----:B------:R-:W-:Y:S01]  /*0e50*/  IMAD.HI R4, R4, 0x2, RZ ;  /* 0x0000000204047827 */ /* 0x000fe200078e02ff */
[----:B------:R-:W-:Y:S01]  /*0e60*/  IADD3 R20, P0, P1, R21, c[0x0][0x168], R20 ;  /* 0x00005a0015147a10 */ /* 0x000fe2000791e014 */
[----:B------:R-:W-:Y:S01]  /*0e70*/  CS2R R96, SRZ ;  /* 0x0000000000607805 */ /* 0x000fe2000001ff00 */
[----:B------:R-:W-:Y:S01]  /*0e80*/  LEA R17, R66, R15, 0x3 ;  /* 0x0000000f42117211 */ /* 0x000fe200078e18ff */
[----:B------:R-:W-:Y:S01]  /*0e90*/  IMAD.HI R7, R6, 0x2, RZ ;  /* 0x0000000206077827 */ /* 0x000fe200078e02ff */
[----:B------:R-:W-:Y:S01]  /*0ea0*/  LOP3.LUT R12, R108, 0x7, RZ, 0xc0, !PT ;  /* 0x000000076c0c7812 */ /* 0x000fe200078ec0ff */
[----:B------:R-:W-:Y:S01]  /*0eb0*/  CS2R R98, SRZ ;  /* 0x0000000000627805 */ /* 0x000fe2000001ff00 */
[----:B------:R-:W-:Y:S01]  /*0ec0*/  SHF.L.U32 R215, R220, 0x4, RZ ;  /* 0x00000004dcd77819 */ /* 0x000fe200000006ff */
[----:B------:R-:W-:Y:S01]  /*0ed0*/  IMAD R5, R24, c[0x0][0x1b0], RZ ;  /* 0x00006c0018057a24 */ /* 0x000fe200078e02ff */
[----:B------:R-:W-:Y:S01]  /*0ee0*/  IADD3.X R21, R7, c[0x0][0x16c], R4, P0, P1 ;  /* 0x00005b0007157a10 */ /* 0x000fe200007e2404 */
[----:B------:R-:W-:Y:S01]  /*0ef0*/  IMAD R6, R3, c[0x0][0x1b4], RZ ;  /* 0x00006d0003067a24 */ /* 0x000fe200078e02ff */
[----:B------:R-:W-:Y:S01]  /*0f00*/  LEA R4, R66, R17, 0x3 ;  /* 0x0000001142047211 */ /* 0x000fe200078e18ff */
[----:B------:R-:W-:Y:S01]  /*0f10*/  IMAD.SHL.U32 R11, R219, 0x10, RZ ;  /* 0x00000010db0b7824 */ /* 0x000fe200078e00ff */
[C---:B------:R-:W-:Y:S01]  /*0f20*/  SHF.L.U32 R3, R5.reuse, 0x1, RZ ;  /* 0x0000000105037819 */ /* 0x040fe200000006ff */
[----:B------:R-:W-:Y:S01]  /*0f30*/  IMAD.SHL.U32 R8, R6, 0x2, RZ ;  /* 0x0000000206087824 */ /* 0x000fe200078e00ff */
[----:B------:R-:W-:Y:S01]  /*0f40*/  SHF.L.U32 R10, R12, 0x6, RZ ;  /* 0x000000060c0a7819 */ /* 0x000fe200000006ff */
[----:B------:R-:W-:Y:S01]  /*0f50*/  IMAD.HI R5, R5, 0x2, RZ ;  /* 0x0000000205057827 */ /* 0x000fe200078e02ff */
[----:B------:R-:W-:Y:S01]  /*0f60*/  MOV R117, c[0x0][0x1a4] ;  /* 0x0000690000757a02 */ /* 0x000fe20000000f00 */
[----:B------:R-:W-:Y:S01]  /*0f70*/  CS2R R78, SRZ ;  /* 0x00000000004e7805 */ /* 0x000fe2000001ff00 */
[----:B------:R-:W-:Y:S01]  /*0f80*/  IADD3 R72, P0, P1, R8, c[0x0][0x170], R3 ;  /* 0x00005c0008487a10 */ /* 0x000fe2000791e003 */
[----:B------:R-:W-:Y:S01]  /*0f90*/  IMAD R3, R66, 0x8, R4 ;  /* 0x0000000842037824 */ /* 0x000fe200078e0204 */
[----:B------:R-:W-:Y:S01]  /*0fa0*/  LOP3.LUT R22, R10, 0x30, R110, 0xf8, !PT ;  /* 0x000000300a167812 */ /* 0x000fe200078ef86e */
[----:B------:R-:W-:Y:S01]  /*0fb0*/  IMAD.HI R6, R6, 0x2, RZ ;  /* 0x0000000206067827 */ /* 0x000fe200078e02ff */
[-C--:B------:R-:W-:Y:S01]  /*0fc0*/  LEA R144, P2, R15, R72.reuse, 0x1 ;  /* 0x000000480f907211 */ /* 0x080fe200078408ff */
[----:B------:R-:W-:Y:S01]  /*0fd0*/  CS2R R80, SRZ ;  /* 0x0000000000507805 */ /* 0x000fe2000001ff00 */
[-C--:B------:R-:W-:Y:S01]  /*0fe0*/  LEA R142, P3, R17, R72.reuse, 0x1 ;  /* 0x00000048118e7211 */ /* 0x080fe200078608ff */
[----:B------:R-:W-:Y:S01]  /*0ff0*/  IMAD R7, R66, 0x8, R3 ;  /* 0x0000000842077824 */ /* 0x000fe200078e0203 */
[----:B------:R-:W-:Y:S01]  /*1000*/  IADD3.X R76, R6, c[0x0][0x174], R5, P0, P1 ;  /* 0x00005d00064c7a10 */ /* 0x000fe200007e2405 */
[----:B------:R-:W-:Y:S01]  /*1010*/  IMAD.IADD R216, R214, 0x1, R11 ;  /* 0x00000001d6d87824 */ /* 0x000fe200078e020b */
[----:B------:R-:W-:Y:S01]  /*1020*/  LEA R148, P0, R14, R72, 0x1 ;  /* 0x000000480e947211 */ /* 0x000fe200078008ff */
[----:B------:R-:W-:Y:S01]  /*1030*/  IMAD R8, R66, 0x8, R7 ;  /* 0x0000000842087824 */ /* 0x000fe200078e0207 */
[----:B------:R-:W-:Y:S01]  /*1040*/  LOP3.LUT R11, R108, 0x60, RZ, 0xc0, !PT ;  /* 0x000000606c0b7812 */ /* 0x000fe200078ec0ff */
[----:B------:R-:W-:Y:S01]  /*1050*/  IMAD.SHL.U32 R217, R223, 0x4, RZ ;  /* 0x00000004dfd97824 */ /* 0x000fe200078e00ff */
[----:B------:R-:W-:Y:S01]  /*1060*/  LEA.HI.X.SX32 R149, R14, R76, 0x1, P0 ;  /* 0x0000004c0e957211 */ /* 0x000fe200000f0eff */
[----:B------:R-:W-:Y:S01]  /*1070*/  IMAD.SHL.U32 R13, R221, 0x10, RZ ;  /* 0x00000010dd0d7824 */ /* 0x000fe200078e00ff */
[----:B------:R-:W-:Y:S01]  /*1080*/  LEA R18, R66, R8, 0x3 ;  /* 0x0000000842127211 */ /* 0x000fe200078e18ff */
[----:B------:R-:W-:Y:S01]  /*1090*/  IMAD R24, R11, 0x8, R12 ;  /* 0x000000080b187824 */ /* 0x000fe200078e020c */
[----:B------:R-:W-:Y:S01]  /*10a0*/  LEA R146, P1, R9, R72, 0x1 ;  /* 0x0000004809927211 */ /* 0x000fe200078208ff */
[----:B------:R-:W-:Y:S01]  /*10b0*/  IMAD.IADD R215, R214, 0x1, R215 ;  /* 0x00000001d6d77824 */ /* 0x000fe200078e02d7 */
[----:B------:R-:W-:Y:S01]  /*10c0*/  IADD3 R217, R217, R214, RZ ;  /* 0x000000d6d9d97210 */ /* 0x000fe20007ffe0ff */
[C---:B------:R-:W-:Y:S01]  /*10d0*/  IMAD R19, R66.reuse, 0x8, R18 ;  /* 0x0000000842137824 */ /* 0x040fe200078e0212 */
[-C--:B------:R-:W-:Y:S01]  /*10e0*/  LEA.HI.X.SX32 R147, R9, R76.reuse, 0x1, P1 ;  /* 0x0000004c09937211 */ /* 0x080fe200008f0eff */
[----:B------:R-:W-:Y:S01]  /*10f0*/  IMAD.SHL.U32 R218, R109, 0x2, RZ ;  /* 0x000000026dda7824 */ /* 0x000fe200078e00ff */
[----:B------:R-:W-:Y:S01]  /*1100*/  SHF.R.U32.HI R26, RZ, 0x1, R11 ;  /* 0x00000001ff1a7819 */ /* 0x000fe2000001160b */
[----:B------:R-:W-:Y:S01]  /*1110*/  IMAD R31, R66, 0x8, R19 ;  /* 0x00000008421f7824 */ /* 0x000fe200078e0213 */
[----:B------:R-:W-:Y:S01]  /*1120*/  LEA.HI.X.SX32 R145, R15, R76, 0x1, P2 ;  /* 0x0000004c0f917211 */ /* 0x000fe200010f0eff */
[----:B------:R-:W-:Y:S01]  /*1130*/  IMAD.IADD R214, R214, 0x1, R13 ;  /* 0x00000001d6d67824 */ /* 0x000fe200078e020d */
[----:B------:R-:W-:Y:S01]  /*1140*/  SHF.L.U32 R13, R108, 0x1, RZ ;  /* 0x000000016c0d7819 */ /* 0x000fe200000006ff */
[----:B------:R-:W-:Y:S01]  /*1150*/  IMAD R33, R66, 0x8, R31 ;  /* 0x0000000842217824 */ /* 0x000fe200078e021f */
[----:B------:R-:W-:Y:S01]  /*1160*/  LEA R74, P1, R3, R72, 0x1 ;  /* 0x00000048034a7211 */ /* 0x000fe200078208ff */
[----:B------:R-:W-:Y:S01]  /*1170*/  IMAD.SHL.U32 R24, R24, 0x10, RZ ;  /* 0x0000001018187824 */ /* 0x000fe200078e00ff */
[----:B------:R-:W-:Y:S01]  /*1180*/  LEA.HI R218, R11, R218, RZ, 0x1e ;  /* 0x000000da0bda7211 */ /* 0x000fe200078ff0ff */
[C---:B------:R-:W-:Y:S01]  /*1190*/  IMAD R153, R117.reuse, 0x12, RZ ;  /* 0x0000001275997824 */ /* 0x040fe200078e02ff */
[----:B------:R-:W-:Y:S01]  /*11a0*/  LEA R5, R66, R33, 0x3 ;  /* 0x0000002142057211 */ /* 0x000fe200078e18ff */
[----:B------:R-:W-:Y:S01]  /*11b0*/  IMAD R177, R117, 0x24, RZ ;  /* 0x0000002475b17824 */ /* 0x000fe200078e02ff */
[----:B------:R-:W-:Y:S01]  /*11c0*/  LOP3.LUT R25, R13, 0x30, R110, 0x48, !PT ;  /* 0x000000300d197812 */ /* 0x000fe200078e486e */
[----:B------:R-:W-:Y:S01]  /*11d0*/  IMAD R127, R117, 0x9, RZ ;  /* 0x00000009757f7824 */ /* 0x000fe200078e02ff */
[----:B------:R-:W-:Y:S01]  /*11e0*/  LOP3.LUT R11, R26, 0x30, R13, 0x78, !PT ;  /* 0x000000301a0b7812 */ /* 0x000fe200078e780d */
[----:B------:R-:W-:Y:S01]  /*11f0*/  IMAD R6, R66, 0x8, R5 ;  /* 0x0000000842067824 */ /* 0x000fe200078e0205 */
[----:B------:R-:W-:Y:S01]  /*1200*/  LOP3.LUT R23, R24, 0x30, R13, 0x78, !PT ;  /* 0x0000003018177812 */ /* 0x000fe200078e780d */
[----:B------:R-:W-:Y:S01]  /*1210*/  IMAD R24, R223, 0x4, R109 ;  /* 0x00000004df187824 */ /* 0x000fe200078e026d */
[----:B------:R-:W-:Y:S01]  /*1220*/  LOP3.LUT R22, R22, 0x10, R13, 0x78, !PT ;  /* 0x0000001016167812 */ /* 0x000fe200078e780d */
[C---:B------:R-:W-:Y:S01]  /*1230*/  IMAD R129, R117.reuse, 0xa, RZ ;  /* 0x0000000a75817824 */ /* 0x040fe200078e02ff */
[----:B------:R-:W-:Y:S01]  /*1240*/  LEA R14, R66, R6, 0x3 ;  /* 0x00000006420e7211 */ /* 0x000fe200078e18ff */
[----:B------:R-:W-:Y:S01]  /*1250*/  IMAD R12, R12, 0x200, R23 ;  /* 0x000002000c0c7824 */ /* 0x000fe200078e0217 */
[----:B------:R-:W-:Y:S01]  /*1260*/  LOP3.LUT R13, R108, 0x10, RZ, 0xc0, !PT ;  /* 0x000000106c0d7812 */ /* 0x000fe200078ec0ff */
[----:B------:R-:W-:Y:S01]  /*1270*/  IMAD R157, R117, 0x14, RZ ;  /* 0x00000014759d7824 */ /* 0x000fe200078e02ff */
[----:B------:R-:W-:Y:S01]  /*1280*/  LEA.HI.X.SX32 R75, R3, R76, 0x1, P1 ;  /* 0x0000004c034b7211 */ /* 0x000fe200008f0eff */
[----:B------:R-:W-:Y:S01]  /*1290*/  IMAD R9, R66, 0x8, R14 ;  /* 0x0000000842097824 */ /* 0x000fe200078e020e */
[-C--:B------:R-:W-:Y:S01]  /*12a0*/  LEA R140, P0, R4, R72.reuse, 0x1 ;  /* 0x00000048048c7211 */ /* 0x080fe200078008ff */
[----:B------:R-:W-:Y:S01]  /*12b0*/  IMAD R13, R13, 0x20, R22 ;  /* 0x000000200d0d7824 */ /* 0x000fe200078e0216 */
[----:B------:R-:W-:Y:S01]  /*12c0*/  LEA R22, P2, R7, R72, 0x1 ;  /* 0x0000004807167211 */ /* 0x000fe200078408ff */
[----:B------:R-:W-:Y:S01]  /*12d0*/  IMAD R15, R66, 0x8, R9 ;  /* 0x00000008420f7824 */ /* 0x000fe200078e0209 */
[-C--:B------:R-:W-:Y:S01]  /*12e0*/  LEA.HI.X.SX32 R141, R4, R76.reuse, 0x1, P0 ;  /* 0x0000004c048d7211 */ /* 0x080fe200000f0eff */
[----:B------:R-:W-:Y:S01]  /*12f0*/  IMAD R179, R117, 0x22, RZ ;  /* 0x0000002275b37824 */ /* 0x000fe200078e02ff */
[----:B------:R-:W-:Y:S01]  /*1300*/  LEA R25, R27, R25, 0x4 ;  /* 0x000000191b197211 */ /* 0x000fe200078e20ff */
[C---:B------:R-:W-:Y:S01]  /*1310*/  IMAD R175, R117.reuse, 0x26, RZ ;  /* 0x0000002675af7824 */ /* 0x040fe200078e02ff */
[----:B------:R-:W-:Y:S01]  /*1320*/  LEA R3, R66, R15, 0x3 ;  /* 0x0000000f42037211 */ /* 0x000fe200078e18ff */
[----:B------:R-:W-:Y:S01]  /*1330*/  IMAD R121, R117, 0x5, RZ ;  /* 0x0000000575797824 */ /* 0x000fe200078e02ff */
[----:B------:R-:W-:Y:S01]  /*1340*/  LEA R11, R24, R11, 0x2 ;  /* 0x0000000b180b7211 */ /* 0x000fe200078e10ff */
[----:B------:R-:W-:Y:S01]  /*1350*/  IMAD.IADD R10, R10, 0x1, R25 ;  /* 0x000000010a0a7824 */ /* 0x000fe200078e0219 */
[----:B------:R-:W-:Y:S01]  /*1360*/  LEA.HI.X.SX32 R23, R7, R76, 0x1, P2 ;  /* 0x0000004c07177211 */ /* 0x000fe200010f0eff */
[----:B------:R-:W-:Y:S01]  /*1370*/  IMAD R4, R66, 0x8, R3 ;  /* 0x0000000842047824 */ /* 0x000fe200078e0203 */
[-C--:B------:R-:W-:Y:S01]  /*1380*/  LEA R24, P0, R8, R72.reuse, 0x1 ;  /* 0x0000004808187211 */ /* 0x080fe200078008ff */
[----:B------:R-:W-:Y:S01]  /*1390*/  IMAD R161, R117, 0x16, RZ ;  /* 0x0000001675a17824 */ /* 0x000fe200078e02ff */
[----:B------:R-:W-:Y:S01]  /*13a0*/  LEA R28, P2, R19, R72, 0x1 ;  /* 0x00000048131c7211 */ /* 0x000fe200078408ff */
[----:B------:R-:W-:Y:S01]  /*13b0*/  IMAD R7, R66, 0x8, R4 ;  /* 0x0000000842077824 */ /* 0x000fe200078e0204 */
[-C--:B------:R-:W-:Y:S01]  /*13c0*/  LEA.HI.X.SX32 R25, R8, R76.reuse, 0x1, P0 ;  /* 0x0000004c08197211 */ /* 0x080fe200000f0eff */
[----:B------:R-:W-:Y:S01]  /*13d0*/  IMAD R167, R117, 0x2e, RZ ;  /* 0x0000002e75a77824 */ /* 0x000fe200078e02ff */
[----:B------:R-:W-:Y:S01]  /*13e0*/  LEA.HI.X.SX32 R29, R19, R76, 0x1, P2 ;  /* 0x0000004c131d7211 */ /* 0x000fe200010f0eff */
[----:B------:R-:W-:Y:S01]  /*13f0*/  IMAD R151, R117, 0x11, RZ ;  /* 0x0000001175977824 */ /* 0x000fe200078e02ff */
[-C--:B------:R-:W-:Y:S01]  /*1400*/  LEA R34, P2, R5, R72.reuse, 0x1 ;  /* 0x0000004805227211 */ /* 0x080fe200078408ff */
[C---:B------:R-:W-:Y:S01]  /*1410*/  IMAD R155, R117.reuse, 0x13, RZ ;  /* 0x00000013759b7824 */ /* 0x040fe200078e02ff */
[----:B------:R-:W-:Y:S01]  /*1420*/  LEA R8, R66, R7, 0x3 ;  /* 0x0000000742087211 */ /* 0x000fe200078e18ff */
[C---:B------:R-:W-:Y:S01]  /*1430*/  IMAD R171, R117.reuse, 0x2a, RZ ;  /* 0x0000002a75ab7824 */ /* 0x040fe200078e02ff */
[-C--:B------:R-:W-:Y:S01]  /*1440*/  LEA R26, P1, R18, R72.reuse, 0x1 ;  /* 0x00000048121a7211 */ /* 0x080fe200078208ff */
[----:B------:R-:W-:Y:S01]  /*1450*/  IMAD R131, R117, 0xb, RZ ;  /* 0x0000000b75837824 */ /* 0x000fe200078e02ff */
[----:B------:R-:W-:Y:S01]  /*1460*/  LEA R30, P0, R31, R72, 0x1 ;  /* 0x000000481f1e7211 */ /* 0x000fe200078008ff */
[----:B------:R-:W-:Y:S01]  /*1470*/  IMAD R169, R117, 0x2c, RZ ;  /* 0x0000002c75a97824 */ /* 0x000fe200078e02ff */
[-C--:B------:R-:W-:Y:S01]  /*1480*/  LEA.HI.X.SX32 R35, R5, R76.reuse, 0x1, P2 ;  /* 0x0000004c05237211 */ /* 0x080fe200010f0eff */
[----:B------:R-:W-:Y:S01]  /*1490*/  IMAD R5, R66, 0x8, R8 ;  /* 0x0000000842057824 */ /* 0x000fe200078e0208 */
[-C--:B------:R-:W-:Y:S01]  /*14a0*/  LEA.HI.X.SX32 R27, R18, R76.reuse, 0x1, P1 ;  /* 0x0000004c121b7211 */ /* 0x080fe200008f0eff */
[----:B------:R-:W-:Y:S01]  /*14b0*/  IMAD R163, R117, 0x17, RZ ;  /* 0x0000001775a37824 */ /* 0x000fe200078e02ff */
[----:B------:R-:W-:Y:S01]  /*14c0*/  LEA.HI.X.SX32 R143, R17, R76, 0x1, P3 ;  /* 0x0000004c118f7211 */ /* 0x000fe200018f0eff */
[----:B------:R-:W-:Y:S01]  /*14d0*/  IMAD R17, R66, 0x8, R5 ;  /* 0x0000000842117824 */ /* 0x000fe200078e0205 */
[----:B------:R-:W-:Y:S01]  /*14e0*/  LEA R32, P1, R33, R72, 0x1 ;  /* 0x0000004821207211 */ /* 0x000fe200078208ff */
[----:B------:R-:W-:Y:S01]  /*14f0*/  IMAD R123, R117, 0x6, RZ ;  /* 0x00000006757b7824 */ /* 0x000fe200078e02ff */
[----:B------:R-:W-:Y:S01]  /*1500*/  LEA.HI.X.SX32 R31, R31, R76, 0x1, P0 ;  /* 0x0000004c1f1f7211 */ /* 0x000fe200000f0eff */
[C---:B------:R-:W-:Y:S01]  /*1510*/  IMAD R165, R117.reuse, 0x18, RZ ;  /* 0x0000001875a57824 */ /* 0x040fe200078e02ff */
[----:B------:R-:W-:Y:S01]  /*1520*/  LEA R36, P0, R6, R72, 0x1 ;  /* 0x0000004806247211 */ /* 0x000fe200078008ff */
[----:B------:R-:W-:Y:S01]  /*1530*/  IMAD R159, R117, 0x15, RZ ;  /* 0x00000015759f7824 */ /* 0x000fe200078e02ff */
[----:B------:R-:W-:Y:S01]  /*1540*/  LEA.HI.X.SX32 R33, R33, R76, 0x1, P1 ;  /* 0x0000004c21217211 */ /* 0x000fe200008f0eff */
[C---:B------:R-:W-:Y:S01]  /*1550*/  IMAD R173, R117.reuse, 0x28, RZ ;  /* 0x0000002875ad7824 */ /* 0x040fe200078e02ff */
[----:B------:R-:W-:Y:S01]  /*1560*/  LEA R38, P1, R14, R72, 0x1 ;  /* 0x000000480e267211 */ /* 0x000fe200078208ff */
[C---:B------:R-:W-:Y:S01]  /*1570*/  IMAD R191, R117.reuse, 0x32, RZ ;  /* 0x0000003275bf7824 */ /* 0x040fe200078e02ff */
[----:B------:R-:W-:Y:S01]  /*1580*/  LEA.HI.X.SX32 R37, R6, R76, 0x1, P0 ;  /* 0x0000004c06257211 */ /* 0x000fe200000f0eff */
[----:B------:R-:W-:Y:S01]  /*1590*/  IMAD R119, R117, 0x3, RZ ;  /* 0x0000000375777824 */ /* 0x000fe200078e02ff */
[----:B------:R-:W-:Y:S01]  /*15a0*/  LEA R40, P2, R9, R72, 0x1 ;  /* 0x0000004809287211 */ /* 0x000fe200078408ff */
[C---:B------:R-:W-:Y:S01]  /*15b0*/  IMAD R133, R117.reuse, 0xc, RZ ;  /* 0x0000000c75857824 */ /* 0x040fe200078e02ff */
[----:B------:R-:W-:Y:S01]  /*15c0*/  LEA R6, R66, R17, 0x3 ;  /* 0x0000001142067211 */ /* 0x000fe200078e18ff */
[C---:B------:R-:W-:Y:S01]  /*15d0*/  IMAD R183, R117.reuse, 0x1a, RZ ;  /* 0x0000001a75b77824 */ /* 0x040fe200078e02ff */
[-C--:B------:R-:W-:Y:S01]  /*15e0*/  LEA.HI.X.SX32 R39, R14, R76.reuse, 0x1, P1 ;  /* 0x0000004c0e277211 */ /* 0x080fe200008f0eff */
[----:B------:R-:W-:Y:S01]  /*15f0*/  IMAD R201, R117, 0x34, RZ ;  /* 0x0000003475c97824 */ /* 0x000fe200078e02ff */
[----:B------:R-:W-:Y:S01]  /*1600*/  LEA.HI.X.SX32 R41, R9, R76, 0x1, P2 ;  /* 0x0000004c09297211 */ /* 0x000fe200010f0eff */
[----:B------:R-:W-:Y:S01]  /*1610*/  IMAD R9, R66, 0x8, R6 ;  /* 0x0000000842097824 */ /* 0x000fe200078e0206 */
[-C--:B------:R-:W-:Y:S01]  /*1620*/  LEA R44, P1, R3, R72.reuse, 0x1 ;  /* 0x00000048032c7211 */ /* 0x080fe200078208ff */
[C---:B------:R-:W-:Y:S01]  /*1630*/  IMAD R187, R117.reuse, 0x30, RZ ;  /* 0x0000003075bb7824 */ /* 0x040fe200078e02ff */
[----:B------:R-:W-:Y:S01]  /*1640*/  LEA R46, P2, R4, R72, 0x1 ;  /* 0x00000048042e7211 */ /* 0x000fe200078408ff */
[----:B------:R-:W-:Y:S01]  /*1650*/  IMAD R135, R117, 0xd, RZ ;  /* 0x0000000d75877824 */ /* 0x000fe200078e02ff */
[----:B------:R-:W-:Y:S01]  /*1660*/  LEA.HI.X.SX32 R45, R3, R76, 0x1, P1 ;  /* 0x0000004c032d7211 */ /* 0x000fe200008f0eff */
[----:B------:R-:W-:Y:S01]  /*1670*/  IMAD R3, R66, 0x8, R9 ;  /* 0x0000000842037824 */ /* 0x000fe200078e0209 */
[----:B------:R-:W-:Y:S01]  /*1680*/  LEA R42, P0, R15, R72, 0x1 ;  /* 0x000000480f2a7211 */ /* 0x000fe200078008ff */
[C---:B------:R-:W-:Y:S01]  /*1690*/  IMAD R211, R117.reuse, 0x36, RZ ;  /* 0x0000003675d37824 */ /* 0x040fe200078e02ff */
[----:B------:R-:W-:Y:S01]  /*16a0*/  LEA.HI.X.SX32 R47, R4, R76, 0x1, P2 ;  /* 0x0000004c042f7211 */ /* 0x000fe200010f0eff */
[----:B------:R-:W-:Y:S01]  /*16b0*/  IMAD R137, R117, 0xe, RZ ;  /* 0x0000000e75897824 */ /* 0x000fe200078e02ff */
[----:B------:R-:W-:Y:S01]  /*16c0*/  LEA R52, P2, R5, R72, 0x1 ;  /* 0x0000004805347211 */ /* 0x000fe200078408ff */
[C---:B------:R-:W-:Y:S01]  /*16d0*/  IMAD R189, R117.reuse, 0x1c, RZ ;  /* 0x0000001c75bd7824 */ /* 0x040fe200078e02ff */
[----:B------:R-:W-:Y:S01]  /*16e0*/  LEA R4, R66, R3, 0x3 ;  /* 0x0000000342047211 */ /* 0x000fe200078e18ff */
[----:B------:R-:W-:Y:S01]  /*16f0*/  IMAD R185, R117, 0x1b, RZ ;  /* 0x0000001b75b97824 */ /* 0x000fe200078e02ff */
[----:B------:R-:W-:Y:S01]  /*1700*/  LEA.HI.X.SX32 R43, R15, R76, 0x1, P0 ;  /* 0x0000004c0f2b7211 */ /* 0x000fe200000f0eff */
[----:B------:R-:W-:Y:S01]  /*1710*/  IMAD R181, R117, 0x19, RZ ;  /* 0x0000001975b57824 */ /* 0x000fe200078e02ff */
[-C--:B------:R-:W-:Y:S01]  /*1720*/  LEA R48, P0, R7, R72.reuse, 0x1 ;  /* 0x0000004807307211 */ /* 0x080fe200078008ff */
[C---:B------:R-:W-:Y:S01]  /*1730*/  IMAD R125, R117.reuse, 0x7, RZ ;  /* 0x00000007757d7824 */ /* 0x040fe200078e02ff */
[----:B------:R-:W-:Y:S01]  /*1740*/  LEA R50, P1, R8, R72, 0x1 ;  /* 0x0000004808327211 */ /* 0x000fe200078208ff */
[----:B------:R-:W-:Y:S01]  /*1750*/  IMAD R213, R117, 0x38, RZ ;  /* 0x0000003875d57824 */ /* 0x000fe200078e02ff */
[-C--:B------:R-:W-:Y:S01]  /*1760*/  LEA.HI.X.SX32 R53, R5, R76.reuse, 0x1, P2 ;  /* 0x0000004c05357211 */ /* 0x080fe200010f0eff */
[----:B------:R-:W-:Y:S01]  /*1770*/  IMAD R5, R66, 0x8, R4 ;  /* 0x0000000842057824 */ /* 0x000fe200078e0204 */
[-C--:B------:R-:W-:Y:S01]  /*1780*/  LEA.HI.X.SX32 R49, R7, R76.reuse, 0x1, P0 ;  /* 0x0000004c07317211 */ /* 0x080fe200000f0eff */
[C---:B------:R-:W-:Y:S01]  /*1790*/  IMAD R239, R117.reuse, 0x3a, RZ ;  /* 0x0000003a75ef7824 */ /* 0x040fe200078e02ff */
[----:B------:R-:W-:Y:S01]  /*17a0*/  LEA.HI.X.SX32 R51, R8, R76, 0x1, P1 ;  /* 0x0000004c08337211 */ /* 0x000fe200008f0eff */
[----:B------:R-:W-:Y:S01]  /*17b0*/  IMAD R7, R66, 0x8, R5 ;  /* 0x0000000842077824 */ /* 0x000fe200078e0205 */
[CC--:B------:R-:W-:Y:S01]  /*17c0*/  LEA R56, P1, R6.reuse, R72.reuse, 0x1 ;  /* 0x0000004806387211 */ /* 0x0c0fe200078208ff */
[----:B------:R-:W-:Y:S01]  /*17d0*/  IMAD R207, R117, 0x1e, RZ ;  /* 0x0000001e75cf7824 */ /* 0x000fe200078e02ff */
[----:B------:R-:W-:Y:S01]  /*17e0*/  LEA R54, P0, R17, R72, 0x1 ;  /* 0x0000004811367211 */ /* 0x000fe200078008ff */
[C---:B------:R-:W-:Y:S01]  /*17f0*/  IMAD R152, R117.reuse, 0x3c, RZ ;  /* 0x0000003c75987824 */ /* 0x040fe200078e02ff */
[----:B------:R-:W-:Y:S01]  /*1800*/  LEA.HI.X.SX32 R57, R6, R76, 0x1, P1 ;  /* 0x0000004c06397211 */ /* 0x000fe200008f0eff */
[C---:B------:R-:W-:Y:S01]  /*1810*/  IMAD R199, R117.reuse, 0x1d, RZ ;  /* 0x0000001d75c77824 */ /* 0x040fe200078e02ff */
[C---:B------:R-:W-:Y:S01]  /*1820*/  LEA R6, R66.reuse, R7, 0x3 ;  /* 0x0000000742067211 */ /* 0x040fe200078e18ff */
[----:B------:R-:W-:Y:S01]  /*1830*/  IMAD R139, R117, 0xf, RZ ;  /* 0x0000000f758b7824 */ /* 0x000fe200078e02ff */
[----:B------:R-:W-:Y:S01]  /*1840*/  LEA R58, P2, R9, R72, 0x1 ;  /* 0x00000048093a7211 */ /* 0x000fe200078408ff */
[----:B------:R-:W-:Y:S01]  /*1850*/  IMAD R150, R117, 0x3e, RZ ;  /* 0x0000003e75967824 */ /* 0x000fe200078e02ff */
[----:B------:R-:W-:Y:S01]  /*1860*/  LEA.HI.X.SX32 R55, R17, R76, 0x1, P0 ;  /* 0x0000004c11377211 */ /* 0x000fe200000f0eff */
[----:B------:R-:W-:Y:S01]  /*1870*/  IMAD R8, R66, 0x8, R6 ;  /* 0x0000000842087824 */ /* 0x000fe200078e0206 */
[----:B------:R-:W-:Y:S01]  /*1880*/  LEA R60, P0, R3, R72, 0x1 ;  /* 0x00000048033c7211 */ /* 0x000fe200078008ff */
[----:B------:R-:W-:Y:S01]  /*1890*/  IMAD.SHL.U32 R17, R108, 0x40, RZ ;  /* 0x000000406c117824 */ /* 0x000fe200078e00ff */
[----:B------:R-:W-:Y:S01]  /*18a0*/  LEA.HI.X.SX32 R59, R9, R76, 0x1, P2 ;  /* 0x0000004c093b7211 */ /* 0x000fe200010f0eff */
[C---:B------:R-:W-:Y:S01]  /*18b0*/  IMAD.SHL.U32 R113, R117.reuse, 0x10, RZ ;  /* 0x0000001075717824 */ /* 0x040fe200078e00ff */
[-C--:B------:R-:W-:Y:S01]  /*18c0*/  LEA R62, P1, R4, R72.reuse, 0x1 ;  /* 0x00000048043e7211 */ /* 0x080fe200078208ff */
[----:B------:R-:W-:Y:S01]  /*18d0*/  IMAD R115, R117, 0x1f, RZ ;  /* 0x0000001f75737824 */ /* 0x000fe200078e02ff */
[----:B------:R-:W-:Y:S01]  /*18e0*/  LEA R64, P2, R5, R72, 0x1 ;  /* 0x0000004805407211 */ /* 0x000fe200078408ff */
[----:B------:R-:W-:Y:S01]  /*18f0*/  CS2R R14, SRZ ;  /* 0x00000000000e7805 */ /* 0x000fe2000001ff00 */
[-C--:B------:R-:W-:Y:S01]  /*1900*/  LEA.HI.X.SX32 R61, R3, R76.reuse, 0x1, P0 ;  /* 0x0000004c033d7211 */ /* 0x080fe200000f0eff */
[----:B------:R-:W-:Y:S01]  /*1910*/  IMAD R3, R66, 0x8, R8 ;  /* 0x0000000842037824 */ /* 0x000fe200078e0208 */
[-C--:B------:R-:W-:Y:S01]  /*1920*/  LEA.HI.X.SX32 R63, R4, R76.reuse, 0x1, P1 ;  /* 0x0000004c043f7211 */ /* 0x080fe200008f0eff */
[----:B------:R-:W-:Y:S01]  /*1930*/  IMAD.MOV.U32 R4, RZ, RZ, -0x800000 ;  /* 0xff800000ff047424 */ /* 0x000fe200078e00ff */
[----:B------:R-:W-:Y:S01]  /*1940*/  LEA.HI.X.SX32 R65, R5, R76, 0x1, P2 ;  /* 0x0000004c05417211 */ /* 0x000fe200010f0eff */
[----:B------:R-:W-:Y:S01]  /*1950*/  IMAD.MOV.U32 R9, RZ, RZ, 0x3f800000 ;  /* 0x3f800000ff097424 */ /* 0x000fe200078e00ff */
[-C--:B------:R-:W-:Y:S01]  /*1960*/  LEA R66, P0, R7, R72.reuse, 0x1 ;  /* 0x0000004807427211 */ /* 0x080fe200078008ff */
[----:B------:R-:W-:Y:S01]  /*1970*/  CS2R R82, SRZ ;  /* 0x0000000000527805 */ /* 0x000fe2000001ff00 */
[-C--:B------:R-:W-:Y:S01]  /*1980*/  LEA R68, P1, R6, R72.reuse, 0x1 ;  /* 0x0000004806447211 */ /* 0x080fe200078208ff */
[----:B------:R-:W-:Y:S01]  /*1990*/  CS2R R100, SRZ ;  /* 0x0000000000647805 */ /* 0x000fe2000001ff00 */
[CC--:B------:R-:W-:Y:S01]  /*19a0*/  LEA R70, P2, R8.reuse, R72.reuse, 0x1 ;  /* 0x0000004808467211 */ /* 0x0c0fe200078408ff */
[----:B------:R-:W-:Y:S01]  /*19b0*/  CS2R R102, SRZ ;  /* 0x0000000000667805 */ /* 0x000fe2000001ff00 */
[----:B------:R-:W-:Y:S01]  /*19c0*/  LEA R72, P3, R3, R72, 0x1 ;  /* 0x0000004803487211 */ /* 0x000fe200078608ff */
[----:B------:R-:W-:Y:S01]  /*19d0*/  CS2R R84, SRZ ;  /* 0x0000000000547805 */ /* 0x000fe2000001ff00 */
[----:B------:R-:W-:Y:S01]  /*19e0*/  IADD3 R176, P4, R177, R20, RZ ;  /* 0x00000014b1b07210 */ /* 0x000fe20007f9e0ff */
[----:B------:R-:W-:Y:S01]  /*19f0*/  CS2R R86, SRZ ;  /* 0x0000000000567805 */ /* 0x000fe2000001ff00 */
[----:B------:R-:W-:Y:S01]  /*1a00*/  LEA.HI.X.SX32 R73, R3, R76, 0x1, P3 ;  /* 0x0000004c03497211 */ /* 0x000fe200018f0eff */
[----:B------:R-:W-:Y:S01]  /*1a10*/  IMAD.MOV.U32 R3, RZ, RZ, 0x3f800000 ;  /* 0x3f800000ff037424 */ /* 0x000fe200078e00ff */
[CC--:B------:R-:W-:Y:S01]  /*1a20*/  IADD3 R196, P3, R153.reuse, R20.reuse, RZ ;  /* 0x0000001499c47210 */ /* 0x0c0fe20007f7e0ff */
[----:B------:R-:W-:Y:S01]  /*1a30*/  CS2R R88, SRZ ;  /* 0x0000000000587805 */ /* 0x000fe2000001ff00 */
[-C--:B------:R-:W-:Y:S01]  /*1a40*/  LEA.HI.X.SX32 R177, R153, R21.reuse, 0x1, P4 ;  /* 0x0000001599b17211 */ /* 0x080fe200020f0eff */
[----:B------:R-:W-:Y:S01]  /*1a50*/  CS2R R90, SRZ ;  /* 0x00000000005a7805 */ /* 0x000fe2000001ff00 */
[-C--:B------:R-:W-:Y:S01]  /*1a60*/  LEA.HI.X.SX32 R197, R127, R21.reuse, 0x1, P3 ;  /* 0x000000157fc57211 */ /* 0x080fe200018f0eff */
[----:B------:R-:W-:Y:S01]  /*1a70*/  CS2R R104, SRZ ;  /* 0x0000000000687805 */ /* 0x000fe2000001ff00 */
[-C--:B------:R-:W-:Y:S01]  /*1a80*/  IADD3 R204, P3, R129, R20.reuse, RZ ;  /* 0x0000001481cc7210 */ /* 0x080fe20007f7e0ff */
[----:B------:R-:W-:Y:S01]  /*1a90*/  CS2R R106, SRZ ;  /* 0x00000000006a7805 */ /* 0x000fe2000001ff00 */
[----:B------:R-:W-:Y:S01]  /*1aa0*/  IADD3 R194, P4, R157, R20, RZ ;  /* 0x000000149dc27210 */ /* 0x000fe20007f9e0ff */
[----:B------:R-:W-:Y:S01]  /*1ab0*/  CS2R R92, SRZ ;  /* 0x00000000005c7805 */ /* 0x000fe2000001ff00 */
[----:B------:R-:W-:Y:S01]  /*1ac0*/  LEA.HI.X.SX32 R71, R8, R76, 0x1, P2 ;  /* 0x0000004c08477211 */ /* 0x000fe200010f0eff */
[----:B------:R-:W-:Y:S01]  /*1ad0*/  IMAD.MOV.U32 R8, RZ, RZ, 0x3f800000 ;  /* 0x3f800000ff087424 */ /* 0x000fe200078e00ff */
[-C--:B------:R-:W-:Y:S01]  /*1ae0*/  IADD3 R178, P2, R179, R20.reuse, RZ ;  /* 0x00000014b3b27210 */ /* 0x080fe20007f5e0ff */
[----:B------:R-:W-:Y:S01]  /*1af0*/  CS2R R94, SRZ ;  /* 0x00000000005e7805 */ /* 0x000fe2000001ff00 */
[-C--:B------:R-:W-:Y:S01]  /*1b00*/  IADD3 R174, P5, R175, R20.reuse, RZ ;  /* 0x00000014afae7210 */ /* 0x080fe20007fbe0ff */
[C---:B------:R-:W-:Y:S01]  /*1b10*/  IMAD.IADD R235, R16.reuse, 0x1, R221 ;  /* 0x0000000110eb7824 */ /* 0x040fe200078e02dd */
[-C--:B------:R-:W-:Y:S01]  /*1b20*/  LEA.HI.X.SX32 R205, R121, R21.reuse, 0x1, P3 ;  /* 0x0000001579cd7211 */ /* 0x080fe200018f0eff */
[----:B------:R-:W-:Y:S01]  /*1b30*/  IMAD.IADD R233, R16, 0x1, R220 ;  /* 0x0000000110e97824 */ /* 0x000fe200078e02dc */
[----:B------:R-:W-:Y:S01]  /*1b40*/  LEA.HI.X.SX32 R195, R129, R21, 0x1, P4 ;  /* 0x0000001581c37211 */ /* 0x000fe200020f0eff */
[----:B------:R-:W-:Y:S01]  /*1b50*/  UMOV UR4, URZ ;  /* 0x0000003f00047c82 */ /* 0x000fe20008000000 */
[-C--:B------:R-:W-:Y:S01]  /*1b60*/  IADD3 R166, P3, R167, R20.reuse, RZ ;  /* 0x00000014a7a67210 */ /* 0x080fe20007f7e0ff */
[----:B------:R-:W-:Y:S01]  /*1b70*/  UMOV UR5, URZ ;  /* 0x0000003f00057c82 */ /* 0x000fe20008000000 */
[----:B------:R-:W-:-:S02]  /*1b80*/  IADD3 R192, P4, R161, R20, RZ ;  /* 0x00000014a1c07210 */ /* 0x000fc40007f9e0ff */
[-C--:B------:R-:W-:Y:S02]  /*1b90*/  LEA.HI.X.SX32 R179, R151, R21.reuse, 0x1, P2 ;  /* 0x0000001597b37211 */ /* 0x080fe400010f0eff */
[-C--:B------:R-:W-:Y:S02]  /*1ba0*/  IADD3 R170, P2, R171, R20.reuse, RZ ;  /* 0x00000014abaa7210 */ /* 0x080fe40007f5e0ff */
[-C--:B------:R-:W-:Y:S02]  /*1bb0*/  LEA.HI.X.SX32 R175, R155, R21.reuse, 0x1, P5 ;  /* 0x000000159baf7211 */ /* 0x080fe400028f0eff */
[----:B------:R-:W-:Y:S02]  /*1bc0*/  IADD3 R168, P5, R169, R20, RZ ;  /* 0x00000014a9a87210 */ /* 0x000fe40007fbe0ff */
[-C--:B------:R-:W-:Y:S02]  /*1bd0*/  LEA.HI.X.SX32 R193, R131, R21.reuse, 0x1, P4 ;  /* 0x0000001583c17211 */ /* 0x080fe400020f0eff */
[----:B------:R-:W-:-:S02]  /*1be0*/  LEA.HI.X.SX32 R167, R163, R21, 0x1, P3 ;  /* 0x00000015a3a77211 */ /* 0x000fc400018f0eff */
[-C--:B------:R-:W-:Y:S02]  /*1bf0*/  IADD3 R208, P4, R123, R20.reuse, RZ ;  /* 0x000000147bd07210 */ /* 0x080fe40007f9e0ff */
[----:B------:R-:W-:Y:S02]  /*1c00*/  IADD3 R190, P3, R165, R20, RZ ;  /* 0x00000014a5be7210 */ /* 0x000fe40007f7e0ff */
[----:B------:R-:W-:Y:S01]  /*1c10*/  LEA.HI.X.SX32 R69, R6, R76, 0x1, P1 ;  /* 0x0000004c06457211 */ /* 0x000fe200008f0eff */
[----:B------:R-:W-:Y:S01]  /*1c20*/  IMAD.MOV.U32 R6, RZ, RZ, -0x800000 ;  /* 0xff800000ff067424 */ /* 0x000fe200078e00ff */
[----:B------:R-:W-:Y:S02]  /*1c30*/  LEA.HI.X.SX32 R171, R159, R21, 0x1, P2 ;  /* 0x000000159fab7211 */ /* 0x000fe400010f0eff */
[-C--:B------:R-:W-:Y:S02]  /*1c40*/  IADD3 R172, P1, R173, R20.reuse, RZ ;  /* 0x00000014adac7210 */ /* 0x080fe40007f3e0ff */
[----:B------:R-:W-:-:S02]  /*1c50*/  IADD3 R162, P2, R191, R20, RZ ;  /* 0x00000014bfa27210 */ /* 0x000fc40007f5e0ff */
[-C--:B------:R-:W-:Y:S02]  /*1c60*/  LEA.HI.X.SX32 R169, R161, R21.reuse, 0x1, P5 ;  /* 0x00000015a1a97211 */ /* 0x080fe400028f0eff */
[-C--:B------:R-:W-:Y:S02]  /*1c70*/  IADD3 R202, P5, R133, R20.reuse, RZ ;  /* 0x0000001485ca7210 */ /* 0x080fe40007fbe0ff */
[-C--:B------:R-:W-:Y:S02]  /*1c80*/  LEA.HI.X.SX32 R209, R119, R21.reuse, 0x1, P4 ;  /* 0x0000001577d17211 */ /* 0x080fe400020f0eff */
[----:B------:R-:W-:Y:S02]  /*1c90*/  LEA.HI.X.SX32 R191, R133, R21, 0x1, P3 ;  /* 0x0000001585bf7211 */ /* 0x000fe400018f0eff */
[-C--:B------:R-:W-:Y:S02]  /*1ca0*/  IADD3 R160, P4, R201, R20.reuse, RZ ;  /* 0x00000014c9a07210 */ /* 0x080fe40007f9e0ff */
[----:B------:R-:W-:-:S02]  /*1cb0*/  IADD3 R186, P3, R183, R20, RZ ;  /* 0x00000014b7ba7210 */ /* 0x000fc40007f7e0ff */
[-C--:B------:R-:W-:Y:S02]  /*1cc0*/  LEA.HI.X.SX32 R173, R157, R21.reuse, 0x1, P1 ;  /* 0x000000159dad7211 */ /* 0x080fe400008f0eff */
[-C--:B------:R-:W-:Y:S02]  /*1cd0*/  IADD3 R164, P1, R187, R20.reuse, RZ ;  /* 0x00000014bba47210 */ /* 0x080fe40007f3e0ff */
[-C--:B------:R-:W-:Y:S02]  /*1ce0*/  LEA.HI.X.SX32 R203, R123, R21.reuse, 0x1, P5 ;  /* 0x000000157bcb7211 */ /* 0x080fe400028f0eff */
[----:B------:R-:W-:Y:S01]  /*1cf0*/  LOP3.LUT R18, R17, 0x3c0, RZ, 0xc0, !PT ;  /* 0x000003c011127812 */ /* 0x000fe200078ec0ff */
[----:B------:R-:W-:Y:S01]  /*1d00*/  IMAD.SHL.U32 R17, R117, 0x2, RZ ;  /* 0x0000000275117824 */ /* 0x000fe200078e00ff */
[----:B------:R-:W-:Y:S02]  /*1d10*/  IADD3 R158, P5, R211, R20, RZ ;  /* 0x00000014d39e7210 */ /* 0x000fe40007fbe0ff */
[----:B------:R-:W-:-:S02]  /*1d20*/  LEA.HI.X.SX32 R187, R135, R21, 0x1, P3 ;  /* 0x0000001587bb7211 */ /* 0x000fc400018f0eff */
[-C--:B------:R-:W-:Y:S02]  /*1d30*/  LEA.HI.X.SX32 R161, R183, R21.reuse, 0x1, P4 ;  /* 0x00000015b7a17211 */ /* 0x080fe400020f0eff */
[-C--:B------:R-:W-:Y:S02]  /*1d40*/  IADD3 R200, P3, R137, R20.reuse, RZ ;  /* 0x0000001489c87210 */ /* 0x080fe40007f7e0ff */
[----:B------:R-:W-:Y:S02]  /*1d50*/  IADD3 R184, P4, R189, R20, RZ ;  /* 0x00000014bdb87210 */ /* 0x000fe40007f9e0ff */
[-C--:B------:R-:W-:Y:S02]  /*1d60*/  LEA.HI.X.SX32 R159, R185, R21.reuse, 0x1, P5 ;  /* 0x00000015b99f7211 */ /* 0x080fe400028f0eff */
[-C--:B------:R-:W-:Y:S02]  /*1d70*/  LEA.HI.X.SX32 R165, R165, R21.reuse, 0x1, P1 ;  /* 0x00000015a5a57211 */ /* 0x080fe400008f0eff */
[----:B------:R-:W-:-:S02]  /*1d80*/  LEA.HI.X.SX32 R163, R181, R21, 0x1, P2 ;  /* 0x00000015b5a37211 */ /* 0x000fc400010f0eff */
[-C--:B------:R-:W-:Y:S02]  /*1d90*/  LEA.HI.X.SX32 R201, R125, R21.reuse, 0x1, P3 ;  /* 0x000000157dc97211 */ /* 0x080fe400018f0eff */
[----:B------:R-:W-:Y:S02]  /*1da0*/  LEA.HI.X.SX32 R185, R137, R21, 0x1, P4 ;  /* 0x0000001589b97211 */ /* 0x000fe400020f0eff */
[-C--:B------:R-:W-:Y:S02]  /*1db0*/  IADD3 R156, P1, R213, R20.reuse, RZ ;  /* 0x00000014d59c7210 */ /* 0x080fe40007f3e0ff */
[-C--:B------:R-:W-:Y:S02]  /*1dc0*/  IADD3 R154, P2, R239, R20.reuse, RZ ;  /* 0x00000014ef9a7210 */ /* 0x080fe40007f5e0ff */
[-C--:B------:R-:W-:Y:S02]  /*1dd0*/  IADD3 R152, P5, R152, R20.reuse, RZ ;  /* 0x0000001498987210 */ /* 0x080fe40007fbe0ff */
[----:B------:R-:W-:-:S02]  /*1de0*/  IADD3 R182, P3, R207, R20, RZ ;  /* 0x00000014cfb67210 */ /* 0x000fc40007f7e0ff */
[----:B------:R-:W-:Y:S02]  /*1df0*/  IADD3 R212, P4, R17, R20, RZ ;  /* 0x0000001411d47210 */ /* 0x000fe40007f9e0ff */
[----:B------:R-:W-:Y:S02]  /*1e00*/  LOP3.LUT R18, R18, 0x30, R110, 0xf8, !PT ;  /* 0x0000003012127812 */ /* 0x000fe400078ef86e */
[----:B------:R-:W-:Y:S02]  /*1e10*/  LEA.HI.X.SX32 R67, R7, R76, 0x1, P0 ;  /* 0x0000004c07437211 */ /* 0x000fe400000f0eff */
[----:B------:R-:W-:Y:S01]  /*1e20*/  ISETP.NE.U32.AND P0, PT, R109, RZ, PT ;  /* 0x000000ff6d00720c */ /* 0x000fe20003f05070 */
[----:B------:R-:W-:Y:S01]  /*1e30*/  IMAD.SHL.U32 R109, R117, 0x4, RZ ;  /* 0x00000004756d7824 */ /* 0x000fe200078e00ff */
[-C--:B------:R-:W-:Y:S01]  /*1e40*/  LEA.HI.X.SX32 R157, R189, R21.reuse, 0x1, P1 ;  /* 0x00000015bd9d7211 */ /* 0x080fe200008f0eff */
[----:B------:R-:W-:Y:S01]  /*1e50*/  CS2R R76, SRZ ;  /* 0x00000000004c7805 */ /* 0x000fe2000001ff00 */
[----:B------:R-:W-:-:S02]  /*1e60*/  LEA.HI.X.SX32 R155, R199, R21, 0x1, P2 ;  /* 0x00000015c79b7211 */ /* 0x000fc400010f0eff */
[-C--:B------:R-:W-:Y:S02]  /*1e70*/  LEA.HI.X.SX32 R183, R139, R21.reuse, 0x1, P3 ;  /* 0x000000158bb77211 */ /* 0x080fe400018f0eff */
[-C--:B------:R-:W-:Y:S02]  /*1e80*/  LEA.HI.X.SX32 R153, R207, R21.reuse, 0x1, P5 ;  /* 0x00000015cf997211 */ /* 0x080fe400028f0eff */
[C---:B------:R-:W-:Y:S02]  /*1e90*/  LEA.HI.X.SX32 R213, R117.reuse, R21, 0x1, P4 ;  /* 0x0000001575d57211 */ /* 0x040fe400020f0eff */
[C---:B------:R-:W-:Y:S02]  /*1ea0*/  SHF.L.U32 R111, R117.reuse, 0x3, RZ ;  /* 0x00000003756f7819 */ /* 0x040fe400000006ff */
[CC--:B------:R-:W-:Y:S02]  /*1eb0*/  LEA R210, P1, R117.reuse, R20.reuse, 0x2 ;  /* 0x0000001475d27211 */ /* 0x0c0fe400078210ff */
[----:B------:R-:W-:-:S02]  /*1ec0*/  LEA R206, P2, R117, R20, 0x3 ;  /* 0x0000001475ce7211 */ /* 0x000fc400078418ff */
[CC--:B------:R-:W-:Y:S02]  /*1ed0*/  LEA R198, P3, R117.reuse, R20.reuse, 0x4 ;  /* 0x0000001475c67211 */ /* 0x0c0fe400078620ff */
[-C--:B------:R-:W-:Y:S02]  /*1ee0*/  LEA R180, P5, R117, R20.reuse, 0x5 ;  /* 0x0000001475b47211 */ /* 0x080fe400078a28ff */
[----:B------:R-:W-:Y:S02]  /*1ef0*/  IADD3 R150, P4, R150, R20, RZ ;  /* 0x0000001496967210 */ /* 0x000fe40007f9e0ff */
[----:B------:R-:W-:Y:S02]  /*1f00*/  LOP3.LUT R18, R18, 0x10, R108, 0x78, !PT ;  /* 0x0000001012127812 */ /* 0x000fe400078e786c */
[----:B------:R-:W-:Y:S02]  /*1f10*/  ISETP.GE.U32.AND P6, PT, R227, 0x80, PT ;  /* 0x00000080e300780c */ /* 0x000fe40003fc6070 */
[----:B------:R-:W-:-:S02]  /*1f20*/  LEA.HI R229, R223, R16, RZ, 0x1e ;  /* 0x00000010dfe57211 */ /* 0x000fc400078ff0ff */
[C---:B------:R-:W-:Y:S02]  /*1f30*/  LOP3.LUT R251, R0.reuse, 0x10, RZ, 0x3c, !PT ;  /* 0x0000001000fb7812 */ /* 0x040fe400078e3cff */
[C---:B------:R-:W-:Y:S02]  /*1f40*/  LOP3.LUT R250, R0.reuse, 0x20, RZ, 0x3c, !PT ;  /* 0x0000002000fa7812 */ /* 0x040fe400078e3cff */
[C---:B------:R-:W-:Y:S02]  /*1f50*/  LOP3.LUT R249, R0.reuse, 0x30, RZ, 0x3c, !PT ;  /* 0x0000003000f97812 */ /* 0x040fe400078e3cff */
[C---:B------:R-:W-:Y:S02]  /*1f60*/  LOP3.LUT R247, R0.reuse, 0x40, RZ, 0x3c, !PT ;  /* 0x0000004000f77812 */ /* 0x040fe400078e3cff */
[C---:B------:R-:W-:Y:S02]  /*1f70*/  LOP3.LUT R245, R0.reuse, 0x50, RZ, 0x3c, !PT ;  /* 0x0000005000f57812 */ /* 0x040fe400078e3cff */
[----:B------:R-:W-:-:S02]  /*1f80*/  LOP3.LUT R243, R0, 0x60, RZ, 0x3c, !PT ;  /* 0x0000006000f37812 */ /* 0x000fc400078e3cff */
[----:B------:R-:W-:Y:S02]  /*1f90*/  LOP3.LUT R241, R0, 0x70, RZ, 0x3c, !PT ;  /* 0x0000007000f17812 */ /* 0x000fe400078e3cff */
[----:B------:R-:W-:Y:S02]  /*1fa0*/  MOV R5, 0xff800000 ;  /* 0xff80000000057802 */ /* 0x000fe40000000f00 */
[----:B------:R-:W-:Y:S02]  /*1fb0*/  MOV R7, 0xff800000 ;  /* 0xff80000000077802 */ /* 0x000fe40000000f00 */
[----:B------:R-:W-:Y:S02]  /*1fc0*/  MOV R19, 0x3f800000 ;  /* 0x3f80000000137802 */ /* 0x000fe40000000f00 */
[----:B------:R-:W-:Y:S02]  /*1fd0*/  IADD3 R231, R16, R219, RZ ;  /* 0x000000db10e77210 */ /* 0x000fe40007ffe0ff */
[----:B------:R-:W-:-:S02]  /*1fe0*/  ISETP.LT.U32.AND P0, PT, R227, 0x80, !P0 ;  /* 0x00000080e300780c */ /* 0x000fc40004701070 */
[-C--:B------:R-:W-:Y:S02]  /*1ff0*/  LEA.HI.X.SX32 R211, R17, R21.reuse, 0x1, P1 ;  /* 0x0000001511d37211 */ /* 0x080fe400008f0eff */
[-C--:B------:R-:W-:Y:S02]  /*2000*/  LEA.HI.X.SX32 R207, R109, R21.reuse, 0x1, P2 ;  /* 0x000000156dcf7211 */ /* 0x080fe400010f0eff */
[-C--:B------:R-:W-:Y:S02]  /*2010*/  LEA.HI.X.SX32 R199, R111, R21.reuse, 0x1, P3 ;  /* 0x000000156fc77211 */ /* 0x080fe400018f0eff */
[-C--:B------:R-:W-:Y:S02]  /*2020*/  LEA.HI.X.SX32 R181, R113, R21.reuse, 0x1, P5 ;  /* 0x0000001571b57211 */ /* 0x080fe400028f0eff */
[----:B------:R-:W-:Y:S02]  /*2030*/  LEA.HI.X.SX32 R151, R115, R21, 0x1, P4 ;  /* 0x0000001573977211 */ /* 0x000fe400020f0eff */
[----:B------:R-:W-:-:S02]  /*2040*/  LOP3.LUT R252, R18, 0x20, RZ, 0x3c, !PT ;  /* 0x0000002012fc7812 */ /* 0x000fc400078e3cff */
[----:B------:R-:W-:Y:S02]  /*2050*/  LOP3.LUT R222, R13, 0x20, RZ, 0x3c, !PT ;  /* 0x000000200dde7812 */ /* 0x000fe400078e3cff */
[----:B------:R-:W-:Y:S02]  /*2060*/  LOP3.LUT R239, R12, 0x40, RZ, 0x3c, !PT ;  /* 0x000000400cef7812 */ /* 0x000fe400078e3cff */
.L_x_1:
[----:B------:R-:W-:-:S04]  /*2070*/  IMAD.WIDE R108, R15, 0x2, R20 ;  /* 0x000000020f6c7825 */ /* 0x000fc800078e0214 */
[C---:B------:R-:W-:Y:S02]  /*2080*/  IMAD.WIDE R112, R15.reuse, 0x2, R212 ;  /* 0x000000020f707825 */ /* 0x040fe400078e02d4 */
[----:B------:R0:W2:Y:S02]  /*2090*/  LDG.E.U16 R108, [R108.64] ;  /* 0x000000066c6c7981 */ /* 0x0000a4000c1e1500 */
[C---:B------:R-:W-:Y:S02]  /*20a0*/  IMAD.WIDE R110, R15.reuse, 0x2, R208 ;  /* 0x000000020f6e7825 */ /* 0x040fe400078e02d0 */
[----:B------:R1:W3:Y:S02]  /*20b0*/  LDG.E.U16 R113, [R112.64] ;  /* 0x0000000670717981 */ /* 0x0002e4000c1e1500 */
[C---:B------:R-:W-:Y:S02]  /*20c0*/  IMAD.WIDE R118, R15.reuse, 0x2, R210 ;  /* 0x000000020f767825 */ /* 0x040fe400078e02d2 */
[----:B------:R4:W5:Y:S02]  /*20d0*/  LDG.E.U16 R111, [R110.64] ;  /* 0x000000066e6f7981 */ /* 0x000964000c1e1500 */
[----:B------:R-:W-:-:S04]  /*20e0*/  IMAD.WIDE R116, R15, 0x2, R206 ;  /* 0x000000020f747825 */ /* 0x000fc800078e02ce */
[C---:B------:R-:W-:Y:S01]  /*20f0*/  IMAD.WIDE R114, R15.reuse, 0x2, R204 ;  /* 0x000000020f727825 */ /* 0x040fe200078e02cc */
[----:B-1----:R1:W3:Y:S04]  /*2100*/  LDG.E.U16 R112, [R118.64] ;  /* 0x0000000676707981 */ /* 0x0022e8000c1e1500 */
[----:B----4-:R4:W3:Y:S04]  /*2110*/  LDG.E.U16 R110, [R116.64] ;  /* 0x00000006746e7981 */ /* 0x0108e8000c1e1500 */
[----:B0-----:R0:W3:Y:S01]  /*2120*/  LDG.E.U16 R109, [R114.64] ;  /* 0x00000006726d7981 */ /* 0x0010e2000c1e1500 */
[----:B-1----:R-:W-:-:S04]  /*2130*/  IMAD.WIDE R118, R15, 0x2, R198 ;  /* 0x000000020f767825 */ /* 0x002fc800078e02c6 */
[C---:B----4-:R-:W-:Y:S01]  /*2140*/  IMAD.WIDE R116, R15.reuse, 0x2, R200 ;  /* 0x000000020f747825 */ /* 0x050fe200078e02c8 */
[----:B------:R1:W4:Y:S03]  /*2150*/  LDG.E.U16 R126, [R118.64] ;  /* 0x00000006767e7981 */ /* 0x000326000c1e1500 */
[C---:B0-----:R-:W-:Y:S01]  /*2160*/  IMAD.WIDE R114, R15.reuse, 0x2, R202 ;  /* 0x000000020f727825 */ /* 0x041fe200078e02ca */
[----:B------:R0:W3:Y:S04]  /*2170*/  LDG.E.U16 R125, [R116.64] ;  /* 0x00000006747d7981 */ /* 0x0000e8000c1e1500 */
[----:B------:R0:W3:Y:S01]  /*2180*/  LDG.E.U16 R124, [R114.64] ;  /* 0x00000006727c7981 */ /* 0x0000e2000c1e1500 */
[----:B------:R-:W-:-:S04]  /*2190*/  IMAD.WIDE R120, R15, 0x2, R196 ;  /* 0x000000020f787825 */ /* 0x000fc800078e02c4 */
[C---:B-1----:R-:W-:Y:S01]  /*21a0*/  IMAD.WIDE R118, R15.reuse, 0x2, R186 ;  /* 0x000000020f767825 */ /* 0x042fe200078e02ba */
[----:B------:R1:W3:Y:S03]  /*21b0*/  LDG.E.U16 R127, [R120.64] ;  /* 0x00000006787f7981 */ /* 0x0002e6000c1e1500 */
[C---:B0-----:R-:W-:Y:S01]  /*21c0*/  IMAD.WIDE R116, R15.reuse, 0x2, R190 ;  /* 0x000000020f747825 */ /* 0x041fe200078e02be */
[----:B------:R0:W3:Y:S03]  /*21d0*/  LDG.E.U16 R131, [R118.64] ;  /* 0x0000000676837981 */ /* 0x0000e6000c1e1500 */
[C---:B------:R-:W-:Y:S01]  /*21e0*/  IMAD.WIDE R114, R15.reuse, 0x2, R192 ;  /* 0x000000020f727825 */ /* 0x040fe200078e02c0 */
[----:B------:R1:W3:Y:S03]  /*21f0*/  LDG.E.U16 R130, [R116.64] ;  /* 0x0000000674827981 */ /* 0x0002e6000c1e1500 */
[C---:B------:R-:W-:Y:S01]  /*2200*/  IMAD.WIDE R122, R15.reuse, 0x2, R194 ;  /* 0x000000020f7a7825 */ /* 0x040fe200078e02c2 */
[----:B------:R1:W3:Y:S03]  /*2210*/  LDG.E.U16 R129, [R114.64] ;  /* 0x0000000672817981 */ /* 0x0002e6000c1e1500 */
[C---:B0-----:R-:W-:Y:S01]  /*2220*/  IMAD.WIDE R118, R15.reuse, 0x2, R174 ;  /* 0x000000020f767825 */ /* 0x041fe200078e02ae */
[----:B------:R0:W3:Y:S03]  /*2230*/  LDG.E.U16 R128, [R122.64] ;  /* 0x000000067a807981 */ /* 0x0000e6000c1e1500 */
[C---:B-1----:R-:W-:Y:S01]  /*2240*/  IMAD.WIDE R116, R15.reuse, 0x2, R176 ;  /* 0x000000020f747825 */ /* 0x042fe200078e02b0 */
        /* <DEDUP_REMOVED lines=10> */
[----:B------:R1:W5:Y:S03]  /*22f0*/  LDG.E.U16 R188, [R116.64] ;  /* 0x0000000674bc7981 */ /* 0x000366000c1e1500 */
[C---:B------:R-:W-:Y:S01]  /*2300*/  IMAD.WIDE R118, R15.reuse, 0x2, R162 ;  /* 0x000000020f767825 */ /* 0x040fe200078e02a2 */
[----:B------:R1:W5:Y:S03]  /*2310*/  LDG.E.U16 R139, [R114.64] ;  /* 0x00000006728b7981 */ /* 0x000366000c1e1500 */
[C---:B0-----:R-:W-:Y:S01]  /*2320*/  IMAD.WIDE R120, R15.reuse, 0x2, R172 ;  /* 0x000000020f787825 */ /* 0x041fe200078e02ac */
[----:B------:R0:W5:Y:S03]  /*2330*/  LDG.E.U16 R224, [R118.64] ;  /* 0x0000000676e07981 */ /* 0x000166000c1e1500 */
[C---:B-1----:R-:W-:Y:S01]  /*2340*/  IMAD.WIDE R122, R15.reuse, 0x2, R164 ;  /* 0x000000020f7a7825 */ /* 0x042fe200078e02a4 */
[----:B------:R1:W5:Y:S03]  /*2350*/  LDG.E.U16 R137, [R120.64] ;  /* 0x0000000678897981 */ /* 0x000366000c1e1500 */
        /* <DEDUP_REMOVED lines=9> */
[----:B------:R-:W5:Y:S03]  /*23f0*/  LDG.E.U16 R189, [R120.64] ;  /* 0x0000000678bd7981 */ /* 0x000f66000c1e1500 */
[C---:B------:R-:W-:Y:S01]  /*2400*/  IMAD.WIDE R114, R15.reuse, 0x2, R182 ;  /* 0x000000020f727825 */ /* 0x040fe200078e02b6 */
[----:B------:R-:W5:Y:S03]  /*2410*/  LDG.E.U16 R226, [R122.64] ;  /* 0x000000067ae27981 */ /* 0x000f66000c1e1500 */
[C---:B0-----:R-:W-:Y:S01]  /*2420*/  IMAD.WIDE R116, R15.reuse, 0x2, R166 ;  /* 0x000000020f747825 */ /* 0x041fe200078e02a6 */
[----:B------:R-:W5:Y:S03]  /*2430*/  LDG.E.U16 R230, [R114.64] ;  /* 0x0000000672e67981 */ /* 0x000f66000c1e1500 */
[----:B-1----:R-:W-:Y:S01]  /*2440*/  IMAD.WIDE R118, R15, 0x2, R150 ;  /* 0x000000020f767825 */ /* 0x002fe200078e0296 */
[----:B------:R-:W5:Y:S04]  /*2450*/  LDG.E.U16 R232, [R116.64] ;  /* 0x0000000674e87981 */ /* 0x000f68000c1e1500 */
[----:B------:R-:W5:Y:S04]  /*2460*/  LDG.E.U16 R238, [R118.64] ;  /* 0x0000000676ee7981 */ /* 0x000f68000c1e1500 */
[----:B------:R-:W-:Y:S06]  /*2470*/  BAR.SYNC.DEFER_BLOCKING 0x0 ;  /* 0x0000000000007b1d */ /* 0x000fec0000010000 */
[----:B--2---:R-:W-:Y:S04]  /*2480*/  STS.U16 [R0+0x4000], R108 ;  /* 0x0040006c00007388 */ /* 0x004fe80000000400 */
[----:B----4-:R-:W-:Y:S04]  /*2490*/  STS.U16 [R0+0x5000], R126 ;  /* 0x0050007e00007388 */ /* 0x010fe80000000400 */
[----:B---3--:R-:W-:Y:S04]  /*24a0*/  STS.U16 [R0+0x6000], R133 ;  /* 0x0060008500007388 */ /* 0x008fe80000000400 */
[----:B-----5:R-:W-:Y:S04]  /*24b0*/  STS.U16 [R0+0x7000], R138 ;  /* 0x0070008a00007388 */ /* 0x020fe80000000400 */
        /* <DEDUP_REMOVED lines=28> */
[----:B------:R-:W-:Y:S06]  /*2680*/  BAR.SYNC.DEFER_BLOCKING 0x0 ;  /* 0x0000000000007b1d */ /* 0x000fec0000010000 */
[----:B------:R-:W-:Y:S04]  /*2690*/  LDSM.16.MT88.4 R108, [R13] ;  /* 0x000000000d6c783b */ /* 0x000fe80000004200 */
[----:B------:R-:W0:Y:S04]  /*26a0*/  LDSM.16.M88.4 R120, [R12+0x4000] ;  /* 0x004000000c78783b */ /* 0x000e280000000200 */
[----:B------:R-:W1:Y:S04]  /*26b0*/  LDSM.16.MT88.4 R132, [R222] ;  /* 0x00000000de84783b */ /* 0x000e680000004200 */
[----:B------:R-:W2:Y:S04]  /*26c0*/  LDSM.16.MT88.4 R116, [R13+0x400] ;  /* 0x000400000d74783b */ /* 0x000ea80000004200 */
[----:B------:R-:W3:Y:S04]  /*26d0*/  LDSM.16.MT88.4 R124, [R222+0x400] ;  /* 0x00040000de7c783b */ /* 0x000ee80000004200 */
[----:B------:R-:W-:Y:S04]  /*26e0*/  LDSM.16.MT88.4 R112, [R13+0x800] ;  /* 0x000800000d70783b */ /* 0x000fe80000004200 */
[----:B------:R-:W4:Y:S04]  /*26f0*/  LDSM.16.M88.4 R136, [R239+0x4000] ;  /* 0x00400000ef88783b */ /* 0x000f280000000200 */
[----:B------:R-:W5:Y:S01]  /*2700*/  LDSM.16.MT88.4 R128, [R222+0x800] ;  /* 0x00080000de80783b */ /* 0x000f620000004200 */
[-C--:B0-----:R-:W-:Y:S08]  /*2710*/  HMMA.16816.F32 R108, R108, R120.reuse, RZ ;  /* 0x000000786c6c723c */ /* 0x081ff000000018ff */
[----:B-1----:R-:W-:Y:S11]  /*2720*/  HMMA.16816.F32 R132, R132, R120, RZ ;  /* 0x000000788484723c */ /* 0x002ff600000018ff */
[----:B------:R-:W-:Y:S05]  /*2730*/  @!UPT UIADD3 URZ, URZ, URZ, URZ ;  /* 0x0000003f3f3ff290 */ /* 0x000fea000fffe03f */
[-C--:B--2---:R-:W-:Y:S01]  /*2740*/  HMMA.16816.F32 R116, R116, R122.reuse, R108 ;  /* 0x0000007a7474723c */ /* 0x084fe2000000186c */
[----:B------:R-:W0:Y:S07]  /*2750*/  LDSM.16.MT88.4 R108, [R13+0xc00] ;  /* 0x000c00000d6c783b */ /* 0x000e2e0000004200 */
[----:B---3--:R-:W-:Y:S01]  /*2760*/  HMMA.16816.F32 R120, R124, R122, R132 ;  /* 0x0000007a7c78723c */ /* 0x008fe20000001884 */
[----:B------:R-:W-:Y:S04]  /*2770*/  LDSM.16.MT88.4 R124, [R13+0x1000] ;  /* 0x001000000d7c783b */ /* 0x000fe80000004200 */
[----:B------:R-:W-:Y:S11]  /*2780*/  LDSM.16.M88.4 R132, [R12+0x4080] ;  /* 0x004080000c84783b */ /* 0x000ff60000000200 */
[-C--:B----4-:R-:W-:Y:S01]  /*2790*/  HMMA.16816.F32 R112, R112, R136.reuse, R116 ;  /* 0x000000887070723c */ /* 0x090fe20000001874 */
[----:B------:R-:W1:Y:S07]  /*27a0*/  LDSM.16.MT88.4 R116, [R222+0xc00] ;  /* 0x000c0000de74783b */ /* 0x000e6e0000004200 */
[----:B-----5:R-:W-:Y:S01]  /*27b0*/  HMMA.16816.F32 R128, R128, R136, R120 ;  /* 0x000000888080723c */ /* 0x020fe20000001878 */
[----:B------:R-:W2:Y:S11]  /*27c0*/  LDSM.16.MT88.4 R120, [R222+0x1000] ;  /* 0x00100000de78783b */ /* 0x000eb60000004200 */
[----:B------:R-:W-:Y:S04]  /*27d0*/  @!UPT UIADD3 URZ, URZ, URZ, URZ ;  /* 0x0000003f3f3ff290 */ /* 0x000fe8000fffe03f */
[-C--:B0-----:R-:W-:Y:S01]  /*27e0*/  HMMA.16816.F32 R108, R108, R138.reuse, R112 ;  /* 0x0000008a6c6c723c */ /* 0x081fe20000001870 */
[----:B------:R-:W0:Y:S07]  /*27f0*/  LDSM.16.MT88.4 R112, [R13+0x1400] ;  /* 0x001400000d70783b */ /* 0x000e2e0000004200 */
[----:B-1----:R-:W-:Y:S01]  /*2800*/  HMMA.16816.F32 R136, R116, R138, R128 ;  /* 0x0000008a7488723c */ /* 0x002fe20000001880 */
[----:B------:R-:W1:Y:S04]  /*2810*/  LDSM.16.MT88.4 R116, [R222+0x1400] ;  /* 0x00140000de74783b */ /* 0x000e680000004200 */
[----:B------:R-:W-:Y:S11]  /*2820*/  LDSM.16.MT88.4 R128, [R13+0x1800] ;  /* 0x001800000d80783b */ /* 0x000ff60000004200 */
[-C--:B------:R-:W-:Y:S01]  /*2830*/  HMMA.16816.F32 R124, R124, R132.reuse, R108 ;  /* 0x000000847c7c723c */ /* 0x080fe2000000186c */
[----:B------:R-:W3:Y:S07]  /*2840*/  LDSM.16.M88.4 R108, [R239+0x4080] ;  /* 0x00408000ef6c783b */ /* 0x000eee0000000200 */
[----:B--2---:R-:W-:Y:S01]  /*2850*/  HMMA.16816.F32 R120, R120, R132, R136 ;  /* 0x000000847878723c */ /* 0x004fe20000001888 */
[----:B------:R-:W-:Y:S11]  /*2860*/  LDSM.16.MT88.4 R136, [R13+0x1c00] ;  /* 0x001c00000d88783b */ /* 0x000ff60000004200 */
[----:B------:R-:W-:Y:S04]  /*2870*/  @!UPT UIADD3 URZ, URZ, URZ, URZ ;  /* 0x0000003f3f3ff290 */ /* 0x000fe8000fffe03f */
[-C--:B0-----:R-:W-:Y:S01]  /*2880*/  HMMA.16816.F32 R112, R112, R134.reuse, R124 ;  /* 0x000000867070723c */ /* 0x081fe2000000187c */
[----:B------:R-:W0:Y:S07]  /*2890*/  LDSM.16.MT88.4 R124, [R222+0x1800] ;  /* 0x00180000de7c783b */ /* 0x000e2e0000004200 */
[----:B-1----:R-:W-:Y:S01]  /*28a0*/  HMMA.16816.F32 R132, R116, R134, R120 ;  /* 0x000000867484723c */ /* 0x002fe20000001878 */
[----:B------:R-:W-:Y:S04]  /*28b0*/  LDSM.16.MT88.4 R116, [R13+0x2000] ;  /* 0x002000000d74783b */ /* 0x000fe80000004200 */
[----:B------:R-:W-:Y:S11]  /*28c0*/  LDSM.16.M88.4 R120, [R12+0x4100] ;  /* 0x004100000c78783b */ /* 0x000ff60000000200 */
[-C--:B---3--:R-:W-:Y:S01]  /*28d0*/  HMMA.16816.F32 R128, R128, R108.reuse, R112 ;  /* 0x0000006c8080723c */ /* 0x088fe20000001870 */
[----:B------:R-:W1:Y:S07]  /*28e0*/  LDSM.16.MT88.4 R112, [R222+0x1c00] ;  /* 0x001c0000de70783b */ /* 0x000e6e0000004200 */
[----:B0-----:R-:W-:Y:S01]  /*28f0*/  HMMA.16816.F32 R124, R124, R108, R132 ;  /* 0x0000006c7c7c723c */ /* 0x001fe20000001884 */
[----:B------:R-:W0:Y:S11]  /*2900*/  LDSM.16.MT88.4 R132, [R222+0x2000] ;  /* 0x00200000de84783b */ /* 0x000e360000004200 */
[----:B------:R-:W-:Y:S04]  /*2910*/  @!UPT UIADD3 URZ, URZ, URZ, URZ ;  /* 0x0000003f3f3ff290 */ /* 0x000fe8000fffe03f */
[-C--:B------:R-:W-:Y:S01]  /*2920*/  HMMA.16816.F32 R136, R136, R110.reuse, R128 ;  /* 0x0000006e8888723c */ /* 0x080fe20000001880 */
[----:B------:R-:W2:Y:S07]  /*2930*/  LDSM.16.MT88.4 R128, [R13+0x2400] ;  /* 0x002400000d80783b */ /* 0x000eae0000004200 */
[----:B-1----:R-:W-:Y:S01]  /*2940*/  HMMA.16816.F32 R112, R112, R110, R124 ;  /* 0x0000006e7070723c */ /* 0x002fe2000000187c */
[----:B------:R-:W-:Y:S04]  /*2950*/  LDSM.16.MT88.4 R124, [R13+0x2800] ;  /* 0x002800000d7c783b */ /* 0x000fe80000004200 */
[----:B------:R-:W-:Y:S11]  /*2960*/  LDSM.16.M88.4 R108, [R239+0x4100] ;  /* 0x00410000ef6c783b */ /* 0x000ff60000000200 */
[-C--:B------:R-:W-:Y:S01]  /*2970*/  HMMA.16816.F32 R136, R116, R120.reuse, R136 ;  /* 0x000000787488723c */ /* 0x080fe20000001888 */
[----:B------:R-:W1:Y:S07]  /*2980*/  LDSM.16.MT88.4 R116, [R222+0x2400] ;  /* 0x00240000de74783b */ /* 0x000e6e0000004200 */
[----:B0-----:R-:W-:Y:S01]  /*2990*/  HMMA.16816.F32 R112, R132, R120, R112 ;  /* 0x000000788470723c */ /* 0x001fe20000001870 */
[----:B------:R-:W-:Y:S11]  /*29a0*/  LDSM.16.MT88.4 R132, [R13+0x2c00] ;  /* 0x002c00000d84783b */ /* 0x000ff60000004200 */
[----:B------:R-:W-:Y:S04]  /*29b0*/  @!UPT UIADD3 URZ, URZ, URZ, URZ ;  /* 0x0000003f3f3ff290 */ /* 0x000fe8000fffe03f */
[-C--:B--2---:R-:W-:Y:S01]  /*29c0*/  HMMA.16816.F32 R136, R128, R122.reuse, R136 ;  /* 0x0000007a8088723c */ /* 0x084fe20000001888 */
[----:B------:R-:W0:Y:S07]  /*29d0*/  LDSM.16.MT88.4 R128, [R222+0x2800] ;  /* 0x00280000de80783b */ /* 0x000e2e0000004200 */
[----:B-1----:R-:W-:Y:S01]  /*29e0*/  HMMA.16816.F32 R112, R116, R122, R112 ;  /* 0x0000007a7470723c */ /* 0x002fe20000001870 */
[----:B------:R-:W1:Y:S04]  /*29f0*/  LDSM.16.MT88.4 R116, [R222+0x2c00] ;  /* 0x002c0000de74783b */ /* 0x000e680000004200 */
[----:B------:R-:W-:Y:S11]  /*2a00*/  LDSM.16.M88.4 R120, [R12+0x4180] ;  /* 0x004180000c78783b */ /* 0x000ff60000000200 */
[-C--:B------:R-:W-:Y:S01]  /*2a10*/  HMMA.16816.F32 R136, R124, R108.reuse, R136 ;  /* 0x0000006c7c88723c */ /* 0x080fe20000001888 */
[----:B------:R-:W2:Y:S07]  /*2a20*/  LDSM.16.MT88.4 R124, [R13+0x3000] ;  /* 0x003000000d7c783b */ /* 0x000eae0000004200 */
[----:B0-----:R-:W-:Y:S01]  /*2a30*/  HMMA.16816.F32 R112, R128, R108, R112 ;  /* 0x0000006c8070723c */ /* 0x001fe20000001870 */
[----:B------:R-:W0:Y:S11]  /*2a40*/  LDSM.16.MT88.4 R128, [R222+0x3000] ;  /* 0x00300000de80783b */ /* 0x000e360000004200 */
[----:B------:R-:W-:Y:S04]  /*2a50*/  @!UPT UIADD3 URZ, URZ, URZ, URZ ;  /* 0x0000003f3f3ff290 */ /* 0x000fe8000fffe03f */
[-C--:B------:R-:W-:Y:S01]  /*2a60*/  HMMA.16816.F32 R136, R132, R110.reuse, R136 ;  /* 0x0000006e8488723c */ /* 0x080fe20000001888 */
[----:B------:R-:W3:Y:S07]  /*2a70*/  LDSM.16.MT88.4 R132, [R13+0x3400] ;  /* 0x003400000d84783b */ /* 0x000eee0000004200 */
[----:B-1----:R-:W-:Y:S01]  /*2a80*/  HMMA.16816.F32 R112, R116, R110, R112 ;  /* 0x0000006e7470723c */ /* 0x002fe20000001870 */
[----:B------:R-:W1:Y:S04]  /*2a90*/  LDSM.16.MT88.4 R116, [R222+0x3400] ;  /* 0x00340000de74783b */ /* 0x000e680000004200 */
[----:B------:R-:W-:Y:S11]  /*2aa0*/  LDSM.16.M88.4 R108, [R239+0x4180] ;  /* 0x00418000ef6c783b */ /* 0x000ff60000000200 */
[-C--:B--2---:R-:W-:Y:S01]  /*2ab0*/  HMMA.16816.F32 R136, R124, R120.reuse, R136 ;  /* 0x000000787c88723c */ /* 0x084fe20000001888 */
[----:B------:R-:W2:Y:S07]  /*2ac0*/  LDSM.16.MT88.4 R124, [R13+0x3800] ;  /* 0x003800000d7c783b */ /* 0x000eae0000004200 */
[----:B0-----:R-:W-:Y:S01]  /*2ad0*/  HMMA.16816.F32 R112, R128, R120, R112 ;  /* 0x000000788070723c */ /* 0x001fe20000001870 */
[----:B------:R-:W0:Y:S11]  /*2ae0*/  LDSM.16.MT88.4 R128, [R222+0x3800] ;  /* 0x00380000de80783b */ /* 0x000e360000004200 */
[----:B------:R-:W-:Y:S04]  /*2af0*/  @!UPT UIADD3 URZ, URZ, URZ, URZ ;  /* 0x0000003f3f3ff290 */ /* 0x000fe8000fffe03f */
[-C--:B---3--:R-:W-:Y:S01]  /*2b00*/  HMMA.16816.F32 R132, R132, R122.reuse, R136 ;  /* 0x0000007a8484723c */ /* 0x088fe20000001888 */
[----:B------:R-:W3:Y:S07]  /*2b10*/  LDSM.16.MT88.4 R136, [R13+0x3c00] ;  /* 0x003c00000d88783b */ /* 0x000eee0000004200 */
[----:B-1----:R-:W-:Y:S01]  /*2b20*/  HMMA.16816.F32 R112, R116, R122, R112 ;  /* 0x0000007a7470723c */ /* 0x002fe20000001870 */
[----:B------:R-:W1:Y:S11]  /*2b30*/  LDSM.16.MT88.4 R116, [R222+0x3c00] ;  /* 0x003c0000de74783b */ /* 0x000e760000004200 */
[----:B------:R-:W-:Y:S04]  /*2b40*/  @!UPT UIADD3 URZ, URZ, URZ, URZ ;  /* 0x0000003f3f3ff290 */ /* 0x000fe8000fffe03f */
[-C--:B--2---:R-:W-:Y:S01]  /*2b50*/  HMMA.16816.F32 R124, R124, R108.reuse, R132 ;  /* 0x0000006c7c7c723c */ /* 0x084fe20000001884 */
[----:B------:R-:W-:Y:S07]  /*2b60*/  BAR.SYNC.DEFER_BLOCKING 0x0 ;  /* 0x0000000000007b1d */ /* 0x000fee0000010000 */
[----:B0-----:R-:W-:Y:S11]  /*2b70*/  HMMA.16816.F32 R112, R128, R108, R112 ;  /* 0x0000006c8070723c */ /* 0x001ff60000001870 */
[----:B------:R-:W-:Y:S05]  /*2b80*/  @!UPT UIADD3 URZ, URZ, URZ, URZ ;  /* 0x0000003f3f3ff290 */ /* 0x000fea000fffe03f */
[----:B---3--:R-:W-:Y:S01]  /*2b90*/  HMMA.16816.F32 R124, R136, R110, R124 ;  /* 0x0000006e887c723c */ /* 0x008fe2000000187c */
[----:B------:R-:W-:-:S04]  /*2ba0*/  IADD3 R120, P1, R218, UR4, RZ ;  /* 0x00000004da787c10 */ /* 0x000fc8000ff3e0ff */
[----:B------:R-:W-:-:S03]  /*2bb0*/  ISETP.GT.U32.AND P3, PT, R120, R229, PT ;  /* 0x000000e57800720c */ /* 0x000fc60003f64070 */
[----:B-1----:R-:W-:Y:S01]  /*2bc0*/  HMMA.16816.F32 R112, R116, R110, R112 ;  /* 0x0000006e7470723c */ /* 0x002fe20000001870 */
[C---:B------:R-:W-:Y:S02]  /*2bd0*/  ISETP.GE.U32.AND P2, PT, R120.reuse, R229, PT ;  /* 0x000000e57800720c */ /* 0x040fe40003f46070 */
[----:B------:R-:W-:-:S04]  /*2be0*/  ISETP.GT.U32.AND P5, PT, R120, R231, PT ;  /* 0x000000e77800720c */ /* 0x000fc80003fa4070 */
[----:B------:R-:W-:-:S09]  /*2bf0*/  IMAD.X R111, RZ, RZ, UR5, P1 ;  /* 0x00000005ff6f7e24 */ /* 0x000fd200088e06ff */
[----:B------:R-:W-:Y:S02]  /*2c00*/  FMUL R109, R124, c[0x0][0x188] ;  /* 0x000062007c6d7a20 */ /* 0x000fe40000400000 */
[----:B------:R-:W-:Y:S01]  /*2c10*/  FMUL R108, R125, c[0x0][0x188] ;  /* 0x000062007d6c7a20 */ /* 0x000fe20000400000 */
[C---:B------:R-:W-:Y:S01]  /*2c20*/  ISETP.GT.U32.AND.EX P3, PT, R111.reuse, RZ, PT, P3 ;  /* 0x000000ff6f00720c */ /* 0x040fe20003f64130 */
[----:B------:R-:W-:Y:S01]  /*2c30*/  FMUL R110, R126, c[0x0][0x188] ;  /* 0x000062007e6e7a20 */ /* 0x000fe20000400000 */
[C---:B------:R-:W-:Y:S02]  /*2c40*/  ISETP.GE.U32.AND.EX P2, PT, R111.reuse, RZ, PT, P2 ;  /* 0x000000ff6f00720c */ /* 0x040fe40003f46120 */
[----:B------:R-:W-:Y:S02]  /*2c50*/  ISETP.GT.U32.AND.EX P5, PT, R111, RZ, PT, P5 ;  /* 0x000000ff6f00720c */ /* 0x000fe40003fa4150 */
[----:B------:R-:W-:Y:S02]  /*2c60*/  FSEL R109, R109, -INF , !P3 ;  /* 0xff8000006d6d7808 */ /* 0x000fe40005800000 */
[----:B------:R-:W-:-:S02]  /*2c70*/  FSEL R108, R108, -INF , !P2 ;  /* 0xff8000006c6c7808 */ /* 0x000fc40005000000 */
[----:B------:R-:W-:Y:S02]  /*2c80*/  FSEL R110, R110, -INF , !P5 ;  /* 0xff8000006e6e7808 */ /* 0x000fe40006800000 */
[C---:B------:R-:W-:Y:S02]  /*2c90*/  ISETP.GE.U32.AND P4, PT, R120.reuse, R231, PT ;  /* 0x000000e77800720c */ /* 0x040fe40003f86070 */
[CC--:B------:R-:W-:Y:S02]  /*2ca0*/  ISETP.GT.U32.AND P1, PT, R120.reuse, R233.reuse, PT ;  /* 0x000000e97800720c */ /* 0x0c0fe40003f24070 */
[C---:B------:R-:W-:Y:S02]  /*2cb0*/  ISETP.GE.U32.AND P3, PT, R120.reuse, R233, PT ;  /* 0x000000e97800720c */ /* 0x040fe40003f66070 */
[CC--:B------:R-:W-:Y:S02]  /*2cc0*/  ISETP.GT.U32.AND P2, PT, R120.reuse, R235.reuse, PT ;  /* 0x000000eb7800720c */ /* 0x0c0fe40003f44070 */
[----:B------:R-:W-:Y:S01]  /*2cd0*/  ISETP.GE.U32.AND P5, PT, R120, R235, PT ;  /* 0x000000eb7800720c */ /* 0x000fe20003fa6070 */
[----:B------:R-:W-:Y:S01]  /*2ce0*/  FMUL R127, R127, c[0x0][0x188] ;  /* 0x000062007f7f7a20 */ /* 0x000fe20000400000 */
[C---:B------:R-:W-:Y:S01]  /*2cf0*/  ISETP.GE.U32.AND.EX P4, PT, R111.reuse, RZ, PT, P4 ;  /* 0x000000ff6f00720c */ /* 0x040fe20003f86140 */
[----:B------:R-:W-:Y:S01]  /*2d00*/  FMUL R112, R112, c[0x0][0x188] ;  /* 0x0000620070707a20 */ /* 0x000fe20000400000 */
[----:B------:R-:W-:-:S02]  /*2d10*/  ISETP.GT.U32.AND.EX P1, PT, R111, RZ, PT, P1 ;  /* 0x000000ff6f00720c */ /* 0x000fc40003f24110 */
[C---:B------:R-:W-:Y:S02]  /*2d20*/  ISETP.GE.U32.AND.EX P3, PT, R111.reuse, RZ, PT, P3 ;  /* 0x000000ff6f00720c */ /* 0x040fe40003f66130 */
[C---:B------:R-:W-:Y:S02]  /*2d30*/  ISETP.GT.U32.AND.EX P2, PT, R111.reuse, RZ, PT, P2 ;  /* 0x000000ff6f00720c */ /* 0x040fe40003f44120 */
[----:B------:R-:W-:Y:S01]  /*2d40*/  ISETP.GE.U32.AND.EX P5, PT, R111, RZ, PT, P5 ;  /* 0x000000ff6f00720c */ /* 0x000fe20003fa6150 */
[----:B------:R-:W-:Y:S02]  /*2d50*/  FMUL R111, R113, c[0x0][0x188] ;  /* 0x00006200716f7a20 */ /* 0x000fe40000400000 */
[----:B------:R-:W-:Y:S02]  /*2d60*/  FMUL R113, R114, c[0x0][0x188] ;  /* 0x0000620072717a20 */ /* 0x000fe40000400000 */
[----:B------:R-:W-:Y:S01]  /*2d70*/  FMUL R116, R115, c[0x0][0x188] ;  /* 0x0000620073747a20 */ /* 0x000fe20000400000 */
[----:B------:R-:W-:-:S02]  /*2d80*/  FSEL R115, R127, -INF , !P4 ;  /* 0xff8000007f737808 */ /* 0x000fc40006000000 */
[----:B------:R-:W-:Y:S02]  /*2d90*/  FSEL R114, R112, -INF , !P1 ;  /* 0xff80000070727808 */ /* 0x000fe40004800000 */
[----:B------:R-:W-:Y:S02]  /*2da0*/  FSEL R111, R111, -INF , !P3 ;  /* 0xff8000006f6f7808 */ /* 0x000fe40005800000 */
[----:B------:R-:W-:Y:S02]  /*2db0*/  FSEL R113, R113, -INF , !P2 ;  /* 0xff80000071717808 */ /* 0x000fe40005000000 */
[----:B------:R-:W-:Y:S02]  /*2dc0*/  FSEL R112, R116, -INF , !P5 ;  /* 0xff80000074707808 */ /* 0x000fe40006800000 */
[----:B------:R-:W-:Y:S02]  /*2dd0*/  FMNMX R116, R109, R108, !PT ;  /* 0x0000006c6d747209 */ /* 0x000fe40007800000 */
[----:B------:R-:W-:-:S02]  /*2de0*/  FMNMX R117, R110, R115, !PT ;  /* 0x000000736e757209 */ /* 0x000fc40007800000 */
[----:B------:R-:W-:Y:S02]  /*2df0*/  FMNMX R118, R114, R111, !PT ;  /* 0x0000006f72767209 */ /* 0x000fe40007800000 */
[----:B------:R-:W-:Y:S01]  /*2e00*/  FMNMX R119, R113, R112, !PT ;  /* 0x0000007071777209 */ /* 0x000fe20007800000 */
[----:B------:R-:W0:Y:S04]  /*2e10*/  SHFL.BFLY PT, R121, R116, 0x2, 0x1f ;  /* 0x0c401f0074797f89 */ /* 0x000e2800000e0000 */
[----:B------:R-:W1:Y:S04]  /*2e20*/  SHFL.BFLY PT, R120, R117, 0x2, 0x1f ;  /* 0x0c401f0075787f89 */ /* 0x000e6800000e0000 */
[----:B------:R-:W2:Y:S04]  /*2e30*/  SHFL.BFLY PT, R123, R118, 0x2, 0x1f ;  /* 0x0c401f00767b7f89 */ /* 0x000ea800000e0000 */
[----:B------:R-:W3:Y:S01]  /*2e40*/  SHFL.BFLY PT, R126, R119, 0x2, 0x1f ;  /* 0x0c401f00777e7f89 */ /* 0x000ee200000e0000 */
[----:B0-----:R-:W-:-:S02]  /*2e50*/  FMNMX R121, R116, R121, !PT ;  /* 0x0000007974797209 */ /* 0x001fc40007800000 */
[----:B-1----:R-:W-:Y:S02]  /*2e60*/  FMNMX R122, R117, R120, !PT ;  /* 0x00000078757a7209 */ /* 0x002fe40007800000 */
[----:B--2---:R-:W-:Y:S01]  /*2e70*/  FMNMX R124, R118, R123, !PT ;  /* 0x0000007b767c7209 */ /* 0x004fe20007800000 */
[----:B------:R-:W0:Y:S01]  /*2e80*/  SHFL.BFLY PT, R120, R121, 0x1, 0x1f ;  /* 0x0c201f0079787f89 */ /* 0x000e2200000e0000 */
[----:B---3--:R-:W-:-:S03]  /*2e90*/  FMNMX R126, R119, R126, !PT ;  /* 0x0000007e777e7209 */ /* 0x008fc60007800000 */
[----:B------:R-:W1:Y:S04]  /*2ea0*/  SHFL.BFLY PT, R123, R122, 0x1, 0x1f ;  /* 0x0c201f007a7b7f89 */ /* 0x000e6800000e0000 */
[----:B------:R-:W2:Y:S04]  /*2eb0*/  SHFL.BFLY PT, R125, R124, 0x1, 0x1f ;  /* 0x0c201f007c7d7f89 */ /* 0x000ea800000e0000 */
[----:B------:R-:W3:Y:S01]  /*2ec0*/  SHFL.BFLY PT, R127, R126, 0x1, 0x1f ;  /* 0x0c201f007e7f7f89 */ /* 0x000ee200000e0000 */
[----:B0-----:R-:W-:Y:S02]  /*2ed0*/  FMNMX R120, R121, R120, !PT ;  /* 0x0000007879787209 */ /* 0x001fe40007800000 */
[----:B-1----:R-:W-:-:S03]  /*2ee0*/  FMNMX R123, R122, R123, !PT ;  /* 0x0000007b7a7b7209 */ /* 0x002fc60007800000 */
[----:B------:R-:W-:Y:S01]  /*2ef0*/  @P0 STS [R217+0x4000], R120 ;  /* 0x00400078d9000388 */ /* 0x000fe20000000800 */
[----:B--2---:R-:W-:-:S03]  /*2f00*/  FMNMX R118, R124, R125, !PT ;  /* 0x0000007d7c767209 */ /* 0x004fc60007800000 */
[----:B------:R-:W-:Y:S01]  /*2f10*/  @P0 STS [R216+0x4000], R123 ;  /* 0x0040007bd8000388 */ /* 0x000fe20000000800 */
[----:B---3--:R-:W-:-:S03]  /*2f20*/  FMNMX R127, R126, R127, !PT ;  /* 0x0000007f7e7f7209 */ /* 0x008fc60007800000 */
[----:B------:R-:W-:Y:S04]  /*2f30*/  @P0 STS [R215+0x4000], R118 ;  /* 0x00400076d7000388 */ /* 0x000fe80000000800 */
[----:B------:R-:W-:Y:S04]  /*2f40*/  @P0 STS [R214+0x4000], R127 ;  /* 0x0040007fd6000388 */ /* 0x000fe80000000800 */
[----:B------:R-:W-:Y:S06]  /*2f50*/  BAR.SYNC.DEFER_BLOCKING 0x0 ;  /* 0x0000000000007b1d */ /* 0x000fec0000010000 */
[----:B------:R-:W0:Y:S04]  /*2f60*/  @!P6 LDS R16, [R227.X4+0x4000] ;  /* 0x00400000e310e984 */ /* 0x000e280000004800 */
[----:B0-----:R-:W0:Y:S02]  /*2f70*/  SHFL.BFLY PT, R117, R16, 0x2, 0x1f ;  /* 0x0c401f0010757f89 */ /* 0x001e2400000e0000 */
[----:B0-----:R-:W-:-:S05]  /*2f80*/  FMNMX R117, R16, R117, !PT ;  /* 0x0000007510757209 */ /* 0x001fca0007800000 */
[----:B------:R-:W0:Y:S02]  /*2f90*/  SHFL.BFLY PT, R116, R117, 0x1, 0x1f ;  /* 0x0c201f0075747f89 */ /* 0x000e2400000e0000 */
[----:B0-----:R-:W-:-:S05]  /*2fa0*/  FMNMX R116, R117, R116, !PT ;  /* 0x0000007475747209 */ /* 0x001fca0007800000 */
[----:B------:R-:W-:Y:S04]  /*2fb0*/  @P0 STS [R227.X4+0x4000], R116 ;  /* 0x00400074e3000388 */ /* 0x000fe80000004800 */
[----:B------:R-:W-:Y:S06]  /*2fc0*/  BAR.SYNC.DEFER_BLOCKING 0x0 ;  /* 0x0000000000007b1d */ /* 0x000fec0000010000 */
[----:B------:R-:W0:Y:S04]  /*2fd0*/  LDS R132, [R223.X4+0x4000] ;  /* 0x00400000df847984 */ /* 0x000e280000004800 */
[----:B------:R-:W1:Y:S04]  /*2fe0*/  LDS R133, [R219.X16+0x4000] ;  /* 0x00400000db857984 */ /* 0x000e68000000c800 */
[----:B------:R-:W2:Y:S04]  /*2ff0*/  LDS R119, [R220.X16+0x4000] ;  /* 0x00400000dc777984 */ /* 0x000ea8000000c800 */
[----:B------:R-:W3:Y:S01]  /*3000*/  LDS R120, [R221.X16+0x4000] ;  /* 0x00400000dd787984 */ /* 0x000ee2000000c800 */
[----:B0-----:R-:W-:-:S02]  /*3010*/  FMNMX R132, R132, R5, !PT ;  /* 0x0000000584847209 */ /* 0x001fc40007800000 */
[----:B-1----:R-:W-:-:S03]  /*3020*/  FMNMX R133, R133, R4, !PT ;  /* 0x0000000485857209 */ /* 0x002fc60007800000 */
[--C-:B------:R-:W-:Y:S01]  /*3030*/  FADD R109, R109, -R132.reuse ;  /* 0x800000846d6d7221 */ /* 0x100fe20000000000 */
[----:B--2---:R-:W-:Y:S01]  /*3040*/  FMNMX R134, R119, R6, !PT ;  /* 0x0000000677867209 */ /* 0x004fe20007800000 */
[----:B------:R-:W-:Y:S01]  /*3050*/  FADD R108, R108, -R132 ;  /* 0x800000846c6c7221 */ /* 0x000fe20000000000 */
[----:B---3--:R-:W-:Y:S01]  /*3060*/  FMNMX R135, R120, R7, !PT ;  /* 0x0000000778877209 */ /* 0x008fe20007800000 */
[--C-:B------:R-:W-:Y:S02]  /*3070*/  FADD R110, R110, -R133.reuse ;  /* 0x800000856e6e7221 */ /* 0x100fe40000000000 */
[----:B------:R-:W-:Y:S02]  /*3080*/  FADD R115, R115, -R133 ;  /* 0x8000008573737221 */ /* 0x000fe40000000000 */
[--C-:B------:R-:W-:Y:S02]  /*3090*/  FADD R114, R114, -R134.reuse ;  /* 0x8000008672727221 */ /* 0x100fe40000000000 */
[----:B------:R-:W-:-:S02]  /*30a0*/  FADD R111, R111, -R134 ;  /* 0x800000866f6f7221 */ /* 0x000fc40000000000 */
[--C-:B------:R-:W-:Y:S02]  /*30b0*/  FADD R113, R113, -R135.reuse ;  /* 0x8000008771717221 */ /* 0x100fe40000000000 */
[----:B------:R-:W-:Y:S02]  /*30c0*/  FADD R112, R112, -R135 ;  /* 0x8000008770707221 */ /* 0x000fe40000000000 */
[----:B------:R-:W-:Y:S02]  /*30d0*/  FMUL R109, R109, 1.4426950216293334961 ;  /* 0x3fb8aa3b6d6d7820 */ /* 0x000fe40000400000 */
[----:B------:R-:W-:Y:S02]  /*30e0*/  FMUL R108, R108, 1.4426950216293334961 ;  /* 0x3fb8aa3b6c6c7820 */ /* 0x000fe40000400000 */
[----:B------:R-:W-:Y:S02]  /*30f0*/  FMUL R110, R110, 1.4426950216293334961 ;  /* 0x3fb8aa3b6e6e7820 */ /* 0x000fe40000400000 */
[----:B------:R-:W-:-:S02]  /*3100*/  FMUL R115, R115, 1.4426950216293334961 ;  /* 0x3fb8aa3b73737820 */ /* 0x000fc40000400000 */
[----:B------:R-:W-:Y:S02]  /*3110*/  FMUL R114, R114, 1.4426950216293334961 ;  /* 0x3fb8aa3b72727820 */ /* 0x000fe40000400000 */
[----:B------:R-:W-:Y:S01]  /*3120*/  FMUL R111, R111, 1.4426950216293334961 ;  /* 0x3fb8aa3b6f6f7820 */ /* 0x000fe20000400000 */
[----:B------:R-:W-:Y:S01]  /*3130*/  MUFU.EX2 R136, R109 ;  /* 0x0000006d00887308 */ /* 0x000fe20000000800 */
[----:B------:R-:W-:Y:S02]  /*3140*/  FMUL R113, R113, 1.4426950216293334961 ;  /* 0x3fb8aa3b71717820 */ /* 0x000fe40000400000 */
[----:B------:R-:W-:-:S05]  /*3150*/  FMUL R112, R112, 1.4426950216293334961 ;  /* 0x3fb8aa3b70707820 */ /* 0x000fca0000400000 */
[----:B------:R-:W0:Y:S08]  /*3160*/  MUFU.EX2 R118, R108 ;  /* 0x0000006c00767308 */ /* 0x000e300000000800 */
[----:B------:R-:W-:Y:S08]  /*3170*/  MUFU.EX2 R138, R110 ;  /* 0x0000006e008a7308 */ /* 0x000ff00000000800 */
[----:B------:R-:W1:Y:S08]  /*3180*/  MUFU.EX2 R121, R115 ;  /* 0x0000007300797308 */ /* 0x000e700000000800 */
[----:B------:R-:W-:Y:S08]  /*3190*/  MUFU.EX2 R137, R114 ;  /* 0x0000007200897308 */ /* 0x000ff00000000800 */
[----:B------:R-:W2:Y:S08]  /*31a0*/  MUFU.EX2 R120, R111 ;  /* 0x0000006f00787308 */ /* 0x000eb00000000800 */
[----:B------:R-:W-:Y:S08]  /*31b0*/  MUFU.EX2 R139, R113 ;  /* 0x00000071008b7308 */ /* 0x000ff00000000800 */
[----:B------:R-:W3:Y:S01]  /*31c0*/  MUFU.EX2 R119, R112 ;  /* 0x0000007000777308 */ /* 0x000ee20000000800 */
[----:B0-----:R-:W-:-:S02]  /*31d0*/  FADD R108, R136, R118 ;  /* 0x00000076886c7221 */ /* 0x001fc40000000000 */
[----:B-1----:R-:W-:Y:S02]  /*31e0*/  FADD R109, R138, R121 ;  /* 0x000000798a6d7221 */ /* 0x002fe40000000000 */
[----:B--2---:R-:W-:Y:S01]  /*31f0*/  FADD R110, R137, R120 ;  /* 0x00000078896e7221 */ /* 0x004fe20000000000 */
[----:B------:R-:W0:Y:S04]  /*3200*/  SHFL.BFLY PT, R115, R108, 0x2, 0x1f ;  /* 0x0c401f006c737f89 */ /* 0x000e2800000e0000 */
[----:B------:R-:W1:Y:S01]  /*3210*/  SHFL.BFLY PT, R116, R109, 0x2, 0x1f ;  /* 0x0c401f006d747f89 */ /* 0x000e6200000e0000 */
[----:B---3--:R-:W-:-:S03]  /*3220*/  FADD R114, R139, R119 ;  /* 0x000000778b727221 */ /* 0x008fc60000000000 */
[----:B------:R-:W2:Y:S04]  /*3230*/  SHFL.BFLY PT, R111, R110, 0x2, 0x1f ;  /* 0x0c401f006e6f7f89 */ /* 0x000ea800000e0000 */
[----:B------:R-:W3:Y:S01]  /*3240*/  SHFL.BFLY PT, R117, R114, 0x2, 0x1f ;  /* 0x0c401f0072757f89 */ /* 0x000ee200000e0000 */
[----:B0-----:R-:W-:Y:S02]  /*3250*/  FADD R115, R108, R115 ;  /* 0x000000736c737221 */ /* 0x001fe40000000000 */
[----:B-1----:R-:W-:-:S03]  /*3260*/  FADD R116, R109, R116 ;  /* 0x000000746d747221 */ /* 0x002fc60000000000 */
[----:B------:R-:W0:Y:S01]  /*3270*/  SHFL.BFLY PT, R112, R115, 0x1, 0x1f ;  /* 0x0c201f0073707f89 */ /* 0x000e2200000e0000 */
[----:B--2---:R-:W-:Y:S02]  /*3280*/  FADD R113, R110, R111 ;  /* 0x0000006f6e717221 */ /* 0x004fe40000000000 */
[----:B---3--:R-:W-:Y:S01]  /*3290*/  FADD R117, R114, R117 ;  /* 0x0000007572757221 */ /* 0x008fe20000000000 */
[----:B------:R-:W1:Y:S04]  /*32a0*/  SHFL.BFLY PT, R111, R116, 0x1, 0x1f ;  /* 0x0c201f00746f7f89 */ /* 0x000e6800000e0000 */
[----:B------:R-:W2:Y:S04]  /*32b0*/  SHFL.BFLY PT, R122, R113, 0x1, 0x1f ;  /* 0x0c201f00717a7f89 */ /* 0x000ea800000e0000 */
[----:B------:R-:W3:Y:S01]  /*32c0*/  SHFL.BFLY PT, R108, R117, 0x1, 0x1f ;  /* 0x0c201f00756c7f89 */ /* 0x000ee200000e0000 */
[----:B0-----:R-:W-:-:S03]  /*32d0*/  FADD R112, R115, R112 ;  /* 0x0000007073707221 */ /* 0x001fc60000000000 */
[----:B------:R-:W-:Y:S01]  /*32e0*/  BAR.SYNC.DEFER_BLOCKING 0x0 ;  /* 0x0000000000007b1d */ /* 0x000fe20000010000 */
[----:B-1----:R-:W-:Y:S02]  /*32f0*/  FADD R111, R116, R111 ;  /* 0x0000006f746f7221 */ /* 0x002fe40000000000 */
[----:B--2---:R-:W-:Y:S02]  /*3300*/  FADD R110, R113, R122 ;  /* 0x0000007a716e7221 */ /* 0x004fe40000000000 */
[----:B---3--:R-:W-:Y:S01]  /*3310*/  FADD R123, R117, R108 ;  /* 0x0000006c757b7221 */ /* 0x008fe20000000000 */
[----:B------:R-:W-:Y:S04]  /*3320*/  @P0 STS [R217+0x4000], R112 ;  /* 0x00400070d9000388 */ /* 0x000fe80000000800 */
[----:B------:R-:W-:Y:S04]  /*3330*/  @P0 STS [R216+0x4000], R111 ;  /* 0x0040006fd8000388 */ /* 0x000fe80000000800 */
[----:B------:R-:W-:Y:S04]  /*3340*/  @P0 STS [R215+0x4000], R110 ;  /* 0x0040006ed7000388 */ /* 0x000fe80000000800 */
[----:B------:R-:W-:Y:S04]  /*3350*/  @P0 STS [R214+0x4000], R123 ;  /* 0x0040007bd6000388 */ /* 0x000fe80000000800 */
[----:B------:R-:W-:Y:S06]  /*3360*/  BAR.SYNC.DEFER_BLOCKING 0x0 ;  /* 0x0000000000007b1d */ /* 0x000fec0000010000 */
[----:B------:R-:W0:Y:S04]  /*3370*/  @!P6 LDS R17, [R227.X4+0x4000] ;  /* 0x00400000e311e984 */ /* 0x000e280000004800 */
[----:B0-----:R-:W0:Y:S02]  /*3380*/  SHFL.BFLY PT, R108, R17, 0x2, 0x1f ;  /* 0x0c401f00116c7f89 */ /* 0x001e2400000e0000 */
[----:B0-----:R-:W-:-:S05]  /*3390*/  FADD R116, R17, R108 ;  /* 0x0000006c11747221 */ /* 0x001fca0000000000 */
[----:B------:R-:W0:Y:S02]  /*33a0*/  SHFL.BFLY PT, R109, R116, 0x1, 0x1f ;  /* 0x0c201f00746d7f89 */ /* 0x000e2400000e0000 */
[----:B0-----:R-:W-:-:S05]  /*33b0*/  FADD R122, R116, R109 ;  /* 0x0000006d747a7221 */ /* 0x001fca0000000000 */
[----:B------:R0:W-:Y:S01]  /*33c0*/  @P0 STS [R227.X4+0x4000], R122 ;  /* 0x0040007ae3000388 */ /* 0x0001e20000004800 */
[----:B------:R-:W-:-:S03]  /*33d0*/  IMAD.WIDE R108, R14, 0x2, R148 ;  /* 0x000000020e6c7825 */ /* 0x000fc600078e0294 */
[----:B------:R-:W-:Y:S01]  /*33e0*/  BAR.SYNC.DEFER_BLOCKING 0x0 ;  /* 0x0000000000007b1d */ /* 0x000fe20000010000 */
[----:B------:R-:W-:-:S04]  /*33f0*/  IMAD.WIDE R110, R14, 0x2, R144 ;  /* 0x000000020e6e7825 */ /* 0x000fc800078e0290 */
[----:B------:R-:W-:-:S04]  /*3400*/  IMAD.WIDE R114, R14, 0x2, R146 ;  /* 0x000000020e727825 */ /* 0x000fc800078e0292 */
[----:B------:R-:W-:-:S04]  /*3410*/  IMAD.WIDE R112, R14, 0x2, R142 ;  /* 0x000000020e707825 */ /* 0x000fc800078e028e */
[----:B------:R-:W-:-:S04]  /*3420*/  IMAD.WIDE R124, R14, 0x2, R74 ;  /* 0x000000020e7c7825 */ /* 0x000fc800078e024a */
[C---:B0-----:R-:W-:Y:S01]  /*3430*/  IMAD.WIDE R122, R14.reuse, 0x2, R24 ;  /* 0x000000020e7a7825 */ /* 0x041fe200078e0218 */
[----:B------:R0:W2:Y:S04]  /*3440*/  LDG.E.U16 R108, [R108.64] ;  /* 0x000000066c6c7981 */ /* 0x0000a8000c1e1500 */
[----:B------:R1:W3:Y:S04]  /*3450*/  LDG.E.U16 R110, [R110.64] ;  /* 0x000000066e6e7981 */ /* 0x0002e8000c1e1500 */
[----:B0-----:R0:W4:Y:S04]  /*3460*/  LDG.E.U16 R109, [R114.64] ;  /* 0x00000006726d7981 */ /* 0x001128000c1e1500 */
[----:B-1----:R1:W5:Y:S01]  /*3470*/  LDG.E.U16 R111, [R112.64] ;  /* 0x00000006706f7981 */ /* 0x002362000c1e1500 */
[----:B------:R-:W-:-:S04]  /*3480*/  IMAD.WIDE R116, R14, 0x2, R26 ;  /* 0x000000020e747825 */ /* 0x000fc800078e021a */
[C---:B0-----:R-:W-:Y:S02]  /*3490*/  IMAD.WIDE R114, R14.reuse, 0x2, R22 ;  /* 0x000000020e727825 */ /* 0x041fe400078e0216 */
[----:B------:R0:W5:Y:S02]  /*34a0*/  LDG.E.U16 R116, [R116.64] ;  /* 0x0000000674747981 */ /* 0x000164000c1e1500 */
[C---:B-1----:R-:W-:Y:S02]  /*34b0*/  IMAD.WIDE R112, R14.reuse, 0x2, R140 ;  /* 0x000000020e707825 */ /* 0x042fe400078e028c */
[----:B------:R1:W5:Y:S02]  /*34c0*/  LDG.E.U16 R114, [R114.64] ;  /* 0x0000000672727981 */ /* 0x000364000c1e1500 */
[C---:B------:R-:W-:Y:S02]  /*34d0*/  IMAD.WIDE R130, R14.reuse, 0x2, R28 ;  /* 0x000000020e827825 */ /* 0x040fe400078e021c */
[----:B------:R1:W5:Y:S02]  /*34e0*/  LDG.E.U16 R112, [R112.64] ;  /* 0x0000000670707981 */ /* 0x000364000c1e1500 */
[----:B------:R-:W-:-:S02]  /*34f0*/  IMAD.WIDE R126, R14, 0x2, R34 ;  /* 0x000000020e7e7825 */ /* 0x000fc400078e0222 */
[----:B0-----:R0:W5:Y:S04]  /*3500*/  LDG.E.U16 R117, [R130.64] ;  /* 0x0000000682757981 */ /* 0x001168000c1e1500 */
[----:B-1----:R1:W5:Y:S04]  /*3510*/  LDG.E.U16 R115, [R122.64] ;  /* 0x000000067a737981 */ /* 0x002368000c1e1500 */
[----:B------:R0:W5:Y:S01]  /*3520*/  LDG.E.U16 R113, [R124.64] ;  /* 0x000000067c717981 */ /* 0x000162000c1e1500 */
[----:B------:R-:W-:-:S03]  /*3530*/  IMAD.WIDE R128, R14, 0x2, R36 ;  /* 0x000000020e807825 */ /* 0x000fc600078e0224 */
[----:B------:R0:W5:Y:S01]  /*3540*/  LDG.E.U16 R188, [R126.64] ;  /* 0x000000067ebc7981 */ /* 0x000162000c1e1500 */
[----:B-1----:R-:W-:-:S03]  /*3550*/  IMAD.WIDE R122, R14, 0x2, R30 ;  /* 0x000000020e7a7825 */ /* 0x002fc600078e021e */
[----:B------:R1:W5:Y:S01]  /*3560*/  LDG.E.U16 R128, [R128.64] ;  /* 0x0000000680807981 */ /* 0x000362000c1e1500 */
[----:B0-----:R-:W-:-:S03]  /*3570*/  IMAD.WIDE R124, R14, 0x2, R32 ;  /* 0x000000020e7c7825 */ /* 0x001fc600078e0220 */
[----:B------:R0:W5:Y:S01]  /*3580*/  LDG.E.U16 R130, [R122.64] ;  /* 0x000000067a827981 */ /* 0x000162000c1e1500 */
[----:B------:R-:W-:-:S03]  /*3590*/  IMAD.WIDE R126, R14, 0x2, R42 ;  /* 0x000000020e7e7825 */ /* 0x000fc600078e022a */
[----:B------:R1:W5:Y:S04]  /*35a0*/  LDG.E.U16 R131, [R124.64] ;  /* 0x000000067c837981 */ /* 0x000368000c1e1500 */
[----:B------:R1:W5:Y:S01]  /*35b0*/  LDG.E.U16 R224, [R126.64] ;  /* 0x000000067ee07981 */ /* 0x000362000c1e1500 */
[----:B0-----:R-:W-:-:S04]  /*35c0*/  IMAD.WIDE R122, R14, 0x2, R38 ;  /* 0x000000020e7a7825 */ /* 0x001fc800078e0226 */
[C---:B-1----:R-:W-:Y:S01]  /*35d0*/  IMAD.WIDE R124, R14.reuse, 0x2, R40 ;  /* 0x000000020e7c7825 */ /* 0x042fe200078e0228 */
[----:B------:R0:W5:Y:S03]  /*35e0*/  LDG.E.U16 R129, [R122.64] ;  /* 0x000000067a817981 */ /* 0x000166000c1e1500 */
[C---:B------:R-:W-:Y:S01]  /*35f0*/  IMAD.WIDE R126, R14.reuse, 0x2, R48 ;  /* 0x000000020e7e7825 */ /* 0x040fe200078e0230 */
        /* <DEDUP_REMOVED lines=24> */
[----:B------:R1:W5:Y:S05]  /*3780*/  LDG.E.U16 R246, [R124.64] ;  /* 0x000000067cf67981 */ /* 0x00036a000c1e1500 */
[----:B------:R-:W5:Y:S01]  /*3790*/  LDG.E.U16 R126, [R126.64] ;  /* 0x000000067e7e7981 */ /* 0x000f62000c1e1500 */
[----:B0-----:R-:W-:-:S04]  /*37a0*/  IMAD.WIDE R122, R14, 0x2, R68 ;  /* 0x000000020e7a7825 */ /* 0x001fc800078e0244 */
[----:B-1----:R-:W-:Y:S02]  /*37b0*/  IMAD.WIDE R124, R14, 0x2, R70 ;  /* 0x000000020e7c7825 */ /* 0x002fe400078e0246 */
[----:B------:R0:W5:Y:S04]  /*37c0*/  LDG.E.U16 R122, [R122.64] ;  /* 0x000000067a7a7981 */ /* 0x000168000c1e1500 */
[----:B------:R-:W5:Y:S01]  /*37d0*/  LDG.E.U16 R124, [R124.64] ;  /* 0x000000067c7c7981 */ /* 0x000f62000c1e1500 */
[----:B------:R-:W-:Y:S02]  /*37e0*/  F2FP.PACK_AB R118, R118, R136 ;  /* 0x000000887676723e */ /* 0x000fe400000000ff */
[----:B------:R-:W-:Y:S01]  /*37f0*/  F2FP.PACK_AB R121, R121, R138 ;  /* 0x0000008a7979723e */ /* 0x000fe200000000ff */
[----:B------:R-:W-:Y:S01]  /*3800*/  LDS R136, [R219.X16+0x4000] ;  /* 0x00400000db887984 */ /* 0x000fe2000000c800 */
[----:B------:R-:W-:-:S03]  /*3810*/  F2FP.PACK_AB R120, R120, R137 ;  /* 0x000000897878723e */ /* 0x000fc600000000ff */
[----:B0-----:R-:W0:Y:S04]  /*3820*/  LDS R123, [R223.X4+0x4000] ;  /* 0x00400000df7b7984 */ /* 0x001e280000004800 */
[----:B------:R-:W-:Y:S04]  /*3830*/  LDS R137, [R220.X16+0x4000] ;  /* 0x00400000dc897984 */ /* 0x000fe8000000c800 */
[----:B------:R-:W-:Y:S04]  /*3840*/  LDS R138, [R221.X16+0x4000] ;  /* 0x00400000dd8a7984 */ /* 0x000fe8000000c800 */
[----:B------:R-:W-:Y:S01]  /*3850*/  BAR.SYNC.DEFER_BLOCKING 0x0 ;  /* 0x0000000000007b1d */ /* 0x000fe20000010000 */
[----:B------:R-:W-:Y:S01]  /*3860*/  F2FP.PACK_AB R119, R119, R139 ;  /* 0x0000008b7777723e */ /* 0x000fe200000000ff */
[----:B------:R-:W-:-:S04]  /*3870*/  FADD R5, -R132, R5 ;  /* 0x0000000584057221 */ /* 0x000fc80000000100 */
[----:B------:R-:W-:-:S06]  /*3880*/  FMUL R5, R5, 1.4426950216293334961 ;  /* 0x3fb8aa3b05057820 */ /* 0x000fcc0000400000 */
[----:B------:R-:W0:Y:S01]  /*3890*/  MUFU.EX2 R5, R5 ;  /* 0x0000000500057308 */ /* 0x000e220000000800 */
[----:B------:R-:W-:Y:S02]  /*38a0*/  FADD R4, -R133, R4 ;  /* 0x0000000485047221 */ /* 0x000fe40000000100 */
[----:B------:R-:W-:Y:S02]  /*38b0*/  FADD R6, -R134, R6 ;  /* 0x0000000686067221 */ /* 0x000fe40000000100 */
[----:B------:R-:W-:Y:S02]  /*38c0*/  FMUL R139, R4, 1.4426950216293334961 ;  /* 0x3fb8aa3b048b7820 */ /* 0x000fe40000400000 */
[----:B0-----:R-:W-:Y:S02]  /*38d0*/  FFMA R3, R5, R3, R123 ;  /* 0x0000000305037223 */ /* 0x001fe4000000007b */
[----:B------:R-:W-:Y:S02]  /*38e0*/  FADD R4, -R135, R7 ;  /* 0x0000000787047221 */ /* 0x000fe40000000100 */
[----:B------:R-:W-:-:S02]  /*38f0*/  FMUL R6, R6, 1.4426950216293334961 ;  /* 0x3fb8aa3b06067820 */ /* 0x000fc40000400000 */
[----:B------:R-:W-:Y:S01]  /*3900*/  FMUL R4, R4, 1.4426950216293334961 ;  /* 0x3fb8aa3b04047820 */ /* 0x000fe20000400000 */
[----:B------:R-:W0:Y:S01]  /*3910*/  MUFU.EX2 R139, R139 ;  /* 0x0000008b008b7308 */ /* 0x000e220000000800 */
[C---:B------:R-:W-:Y:S02]  /*3920*/  FMUL R96, R5.reuse, R96 ;  /* 0x0000006005607220 */ /* 0x040fe40000400000 */
[C---:B------:R-:W-:Y:S02]  /*3930*/  FMUL R97, R5.reuse, R97 ;  /* 0x0000006105617220 */ /* 0x040fe40000400000 */
[C---:B------:R-:W-:Y:S02]  /*3940*/  FMUL R76, R5.reuse, R76 ;  /* 0x0000004c054c7220 */ /* 0x040fe40000400000 */
[C---:B------:R-:W-:Y:S02]  /*3950*/  FMUL R77, R5.reuse, R77 ;  /* 0x0000004d054d7220 */ /* 0x040fe40000400000 */
[----:B------:R-:W-:-:S02]  /*3960*/  FMUL R80, R5, R80 ;  /* 0x0000005005507220 */ /* 0x000fc40000400000 */
[C---:B------:R-:W-:Y:S02]  /*3970*/  FMUL R81, R5.reuse, R81 ;  /* 0x0000005105517220 */ /* 0x040fe40000400000 */
[C---:B------:R-:W-:Y:S02]  /*3980*/  FMUL R100, R5.reuse, R100 ;  /* 0x0000006405647220 */ /* 0x040fe40000400000 */
[----:B------:R-:W-:Y:S02]  /*3990*/  FMUL R101, R5, R101 ;  /* 0x0000006505657220 */ /* 0x000fe40000400000 */
[C---:B0-----:R-:W-:Y:S02]  /*39a0*/  FMUL R98, R139.reuse, R98 ;  /* 0x000000628b627220 */ /* 0x041fe40000400000 */
[C---:B------:R-:W-:Y:S02]  /*39b0*/  FMUL R99, R139.reuse, R99 ;  /* 0x000000638b637220 */ /* 0x040fe40000400000 */
[----:B------:R-:W-:-:S02]  /*39c0*/  FMUL R78, R139, R78 ;  /* 0x0000004e8b4e7220 */ /* 0x000fc40000400000 */
[C---:B------:R-:W-:Y:S02]  /*39d0*/  FMUL R79, R139.reuse, R79 ;  /* 0x0000004f8b4f7220 */ /* 0x040fe40000400000 */
[C---:B------:R-:W-:Y:S02]  /*39e0*/  FMUL R82, R139.reuse, R82 ;  /* 0x000000528b527220 */ /* 0x040fe40000400000 */
[C---:B------:R-:W-:Y:S02]  /*39f0*/  FMUL R83, R139.reuse, R83 ;  /* 0x000000538b537220 */ /* 0x040fe40000400000 */
[C---:B------:R-:W-:Y:S02]  /*3a00*/  FMUL R102, R139.reuse, R102 ;  /* 0x000000668b667220 */ /* 0x040fe40000400000 */
[----:B------:R-:W-:Y:S01]  /*3a10*/  FMUL R103, R139, R103 ;  /* 0x000000678b677220 */ /* 0x000fe20000400000 */
[----:B--2---:R-:W-:Y:S04]  /*3a20*/  STS.U16 [R2+0x4000], R108 ;  /* 0x0040006c02007388 */ /* 0x004fe80000000400 */
[----:B---3--:R-:W-:Y:S04]  /*3a30*/  STS.U16 [R2+0x4400], R110 ;  /* 0x0044006e02007388 */ /* 0x008fe80000000400 */
[----:B----4-:R-:W-:Y:S04]  /*3a40*/  STS.U16 [R2+0x4200], R109 ;  /* 0x0042006d02007388 */ /* 0x010fe80000000400 */
[----:B-----5:R-:W-:Y:S04]  /*3a50*/  STS.U16 [R2+0x4600], R111 ;  /* 0x0046006f02007388 */ /* 0x020fe80000000400 */
[----:B------:R-:W-:Y:S04]  /*3a60*/  STS.U16 [R2+0x5000], R116 ;  /* 0x0050007402007388 */ /* 0x000fe80000000400 */
[----:B------:R-:W-:Y:S04]  /*3a70*/  STS.U16 [R2+0x4c00], R114 ;  /* 0x004c007202007388 */ /* 0x000fe80000000400 */
[----:B------:R-:W-:Y:S04]  /*3a80*/  STS.U16 [R2+0x4800], R112 ;  /* 0x0048007002007388 */ /* 0x000fe80000000400 */
[----:B------:R-:W-:Y:S04]  /*3a90*/  STS.U16 [R2+0x5200], R117 ;  /* 0x0052007502007388 */ /* 0x000fe80000000400 */
[----:B------:R-:W-:Y:S04]  /*3aa0*/  STS.U16 [R2+0x4e00], R115 ;  /* 0x004e007302007388 */ /* 0x000fe80000000400 */
[----:B------:R-:W-:Y:S04]  /*3ab0*/  STS.U16 [R2+0x4a00], R113 ;  /* 0x004a007102007388 */ /* 0x000fe80000000400 */
[----:B------:R0:W-:Y:S04]  /*3ac0*/  STS.U16 [R2+0x5800], R188 ;  /* 0x005800bc02007388 */ /* 0x0001e80000000400 */
        /* <DEDUP_REMOVED lines=21> */
[----:B------:R-:W-:Y:S04]  /*3c20*/  STS [R11+0x8000], R118 ;  /* 0x008000760b007388 */ /* 0x000fe80000000800 */
[----:B------:R-:W-:Y:S04]  /*3c30*/  STS [R11+0x8200], R121 ;  /* 0x008200790b007388 */ /* 0x000fe80000000800 */
[----:B------:R-:W-:Y:S04]  /*3c40*/  STS [R11+0x8400], R120 ;  /* 0x008400780b007388 */ /* 0x000fe80000000800 */
[----:B------:R-:W-:Y:S04]  /*3c50*/  STS [R11+0x8600], R119 ;  /* 0x008600770b007388 */ /* 0x000fe80000000800 */
[----:B------:R-:W-:Y:S06]  /*3c60*/  BAR.SYNC.DEFER_BLOCKING 0x0 ;  /* 0x0000000000007b1d */ /* 0x000fec0000010000 */
[----:B0-----:R-:W0:Y:S01]  /*3c70*/  MUFU.EX2 R188, R6 ;  /* 0x0000000600bc7308 */ /* 0x001e220000000800 */
[----:B------:R-:W-:Y:S04]  /*3c80*/  LDSM.16.M88.4 R108, [R10+0x4000] ;  /* 0x004000000a6c783b */ /* 0x000fe80000000200 */
[----:B------:R-:W-:Y:S04]  /*3c90*/  LDSM.16.M88.4 R116, [R10+0x5000] ;  /* 0x005000000a74783b */ /* 0x000fe80000000200 */
[----:B------:R-:W-:Y:S04]  /*3ca0*/  LDSM.16.M88.4 R112, [R10+0x6000] ;  /* 0x006000000a70783b */ /* 0x000fe80000000200 */
[----:B------:R-:W-:Y:S04]  /*3cb0*/  LDSM.16.M88.4 R120, [R10+0x7000] ;  /* 0x007000000a78783b */ /* 0x000fe80000000200 */
[----:B------:R-:W2:Y:S04]  /*3cc0*/  LDSM.16.M88.4 R124, [R18+0x8400] ;  /* 0x00840000127c783b */ /* 0x000ea80000000200 */
[----:B------:R-:W3:Y:S01]  /*3cd0*/  LDSM.16.M88.4 R128, [R18+0x8000] ;  /* 0x008000001280783b */ /* 0x000ee20000000200 */
[----:B-1----:R1:W4:Y:S03]  /*3ce0*/  MUFU.EX2 R189, R4 ;  /* 0x0000000400bd7308 */ /* 0x0023260000000800 */
[----:B-1----:R-:W1:Y:S01]  /*3cf0*/  LDSM.16.M88.4 R4, [R252+0x8400] ;  /* 0x00840000fc04783b */ /* 0x002e620000000200 */
[----:B0-----:R-:W-:-:S02]  /*3d00*/  FMUL R84, R188, R84 ;  /* 0x00000054bc547220 */ /* 0x001fc40000400000 */
[C---:B------:R-:W-:Y:S01]  /*3d10*/  FMUL R85, R188.reuse, R85 ;  /* 0x00000055bc557220 */ /* 0x040fe20000400000 */
[----:B------:R-:W0:Y:S01]  /*3d20*/  S2R R224, SR_CTAID.X ;  /* 0x0000000000e07919 */ /* 0x000e220000002500 */
[C---:B------:R-:W-:Y:S02]  /*3d30*/  FMUL R88, R188.reuse, R88 ;  /* 0x00000058bc587220 */ /* 0x040fe40000400000 */
[C---:B----4-:R-:W-:Y:S02]  /*3d40*/  FMUL R86, R189.reuse, R86 ;  /* 0x00000056bd567220 */ /* 0x050fe40000400000 */
[C---:B------:R-:W-:Y:S02]  /*3d50*/  FMUL R87, R189.reuse, R87 ;  /* 0x00000057bd577220 */ /* 0x040fe40000400000 */
[----:B------:R-:W-:Y:S02]  /*3d60*/  FMUL R89, R188, R89 ;  /* 0x00000059bc597220 */ /* 0x000fe40000400000 */
[----:B------:R-:W-:-:S02]  /*3d70*/  FMUL R90, R189, R90 ;  /* 0x0000005abd5a7220 */ /* 0x000fc40000400000 */
[C---:B------:R-:W-:Y:S02]  /*3d80*/  FMUL R91, R189.reuse, R91 ;  /* 0x0000005bbd5b7220 */ /* 0x040fe40000400000 */
[C---:B------:R-:W-:Y:S02]  /*3d90*/  FMUL R104, R188.reuse, R104 ;  /* 0x00000068bc687220 */ /* 0x040fe40000400000 */
[C---:B------:R-:W-:Y:S02]  /*3da0*/  FMUL R105, R188.reuse, R105 ;  /* 0x00000069bc697220 */ /* 0x040fe40000400000 */
[C---:B------:R-:W-:Y:S02]  /*3db0*/  FMUL R106, R189.reuse, R106 ;  /* 0x0000006abd6a7220 */ /* 0x040fe40000400000 */
[----:B------:R-:W-:Y:S02]  /*3dc0*/  FMUL R107, R189, R107 ;  /* 0x0000006bbd6b7220 */ /* 0x000fe40000400000 */
[----:B------:R-:W-:-:S02]  /*3dd0*/  FMUL R92, R188, R92 ;  /* 0x0000005cbc5c7220 */ /* 0x000fc40000400000 */
[----:B------:R-:W-:Y:S02]  /*3de0*/  FMUL R93, R188, R93 ;  /* 0x0000005dbc5d7220 */ /* 0x000fe40000400000 */
[C---:B------:R-:W-:Y:S02]  /*3df0*/  FMUL R94, R189.reuse, R94 ;  /* 0x0000005ebd5e7220 */ /* 0x040fe40000400000 */
[----:B------:R-:W-:Y:S01]  /*3e00*/  FMUL R95, R189, R95 ;  /* 0x0000005fbd5f7220 */ /* 0x000fe20000400000 */
[C---:B--2---:R-:W-:Y:S08]  /*3e10*/  HMMA.16816.F32 R84, R124.reuse, R108, R84 ;  /* 0x0000006c7c54723c */ /* 0x044ff00000001854 */
[C---:B------:R-:W-:Y:S08]  /*3e20*/  HMMA.16816.F32 R88, R124.reuse, R116, R88 ;  /* 0x000000747c58723c */ /* 0x040ff00000001858 */
[C---:B------:R-:W-:Y:S08]  /*3e30*/  HMMA.16816.F32 R104, R124.reuse, R112, R104 ;  /* 0x000000707c68723c */ /* 0x040ff00000001868 */
[----:B------:R-:W-:Y:S08]  /*3e40*/  HMMA.16816.F32 R92, R124, R120, R92 ;  /* 0x000000787c5c723c */ /* 0x000ff0000000185c */
[C---:B---3--:R-:W-:Y:S08]  /*3e50*/  HMMA.16816.F32 R96, R128.reuse, R108, R96 ;  /* 0x0000006c8060723c */ /* 0x048ff00000001860 */
[C---:B------:R-:W-:Y:S08]  /*3e60*/  HMMA.16816.F32 R76, R128.reuse, R116, R76 ;  /* 0x00000074804c723c */ /* 0x040ff0000000184c */
[C---:B------:R-:W-:Y:S08]  /*3e70*/  HMMA.16816.F32 R80, R128.reuse, R112, R80 ;  /* 0x000000708050723c */ /* 0x040ff00000001850 */
[----:B------:R-:W-:Y:S01]  /*3e80*/  HMMA.16816.F32 R100, R128, R120, R100 ;  /* 0x000000788064723c */ /* 0x000fe20000001864 */
[----:B------:R-:W2:Y:S01]  /*3e90*/  LDSM.16.M88.4 R128, [R252+0x8000] ;  /* 0x00800000fc80783b */ /* 0x000ea20000000200 */
[----:B------:R-:W-:Y:S01]  /*3ea0*/  UIADD3 UR4, UP0, UR4, 0x20, URZ ;  /* 0x0000002004047890 */ /* 0x000fe2000ff1e03f */
[----:B0-----:R-:W-:-:S03]  /*3eb0*/  SHF.L.U32 R224, R224, 0x5, RZ ;  /* 0x00000005e0e07819 */ /* 0x001fc600000006ff */
[----:B------:R-:W-:Y:S01]  /*3ec0*/  UIADD3.X UR5, URZ, UR5, URZ, UP0, !UPT ;  /* 0x000000053f057290 */ /* 0x000fe200087fe43f */
[----:B------:R-:W-:Y:S01]  /*3ed0*/  IADD3 R224, R224, 0x20, RZ ;  /* 0x00000020e0e07810 */ /* 0x000fe20007ffe0ff */
[----:B-1----:R-:W-:Y:S03]  /*3ee0*/  HMMA.16816.F32 R84, R4, R110, R84 ;  /* 0x0000006e0454723c */ /* 0x002fe60000001854 */
[----:B------:R-:W-:-:S05]  /*3ef0*/  ISETP.LE.U32.AND P1, PT, R224, UR4, PT ;  /* 0x00000004e0007c0c */ /* 0x000fca000bf23070 */
[C---:B------:R-:W-:Y:S08]  /*3f00*/  HMMA.16816.F32 R88, R4.reuse, R118, R88 ;  /* 0x000000760458723c */ /* 0x040ff00000001858 */
[C---:B------:R-:W-:Y:S08]  /*3f10*/  HMMA.16816.F32 R104, R4.reuse, R114, R104 ;  /* 0x000000720468723c */ /* 0x040ff00000001868 */
[----:B------:R-:W-:Y:S07]  /*3f20*/  HMMA.16816.F32 R92, R4, R122, R92 ;  /* 0x0000007a045c723c */ /* 0x000fee000000185c */
[----:B------:R-:W-:-:S05]  /*3f30*/  IMAD.U32 R5, RZ, RZ, UR5 ;  /* 0x00000005ff057e24 */ /* 0x000fca000f8e00ff */
[----:B------:R-:W-:Y:S01]  /*3f40*/  ISETP.GE.U32.AND.EX P1, PT, R5, RZ, PT, P1 ;  /* 0x000000ff0500720c */ /* 0x000fe20003f26110 */
[----:B------:R-:W-:Y:S01]  /*3f50*/  IMAD.MOV.U32 R4, RZ, RZ, 0x20 ;  /* 0x00000020ff047424 */ /* 0x000fe200078e00ff */
[----:B--2---:R-:W-:Y:S01]  /*3f60*/  HMMA.16816.F32 R96, R128, R110, R96 ;  /* 0x0000006e8060723c */ /* 0x004fe20000001860 */
[----:B------:R-:W-:Y:S01]  /*3f70*/  FFMA R8, R139, R8, R136 ;  /* 0x000000088b087223 */ /* 0x000fe20000000088 */
[----:B------:R-:W-:Y:S01]  /*3f80*/  MOV R5, R132 ;  /* 0x0000008400057202 */ /* 0x000fe20000000f00 */
[C---:B------:R-:W-:Y:S01]  /*3f90*/  IMAD R14, R4.reuse, c[0x0][0x1b4], R14 ;  /* 0x00006d00040e7a24 */ /* 0x040fe200078e020e */
[----:B------:R-:W-:Y:S01]  /*3fa0*/  MOV R7, R135 ;  /* 0x0000008700077202 */ /* 0x000fe20000000f00 */
[----:B------:R-:W-:-:S03]  /*3fb0*/  IMAD R15, R4, c[0x0][0x1a4], R15 ;  /* 0x00006900040f7a24 */ /* 0x000fc600078e020f */
[----:B------:R-:W-:Y:S01]  /*3fc0*/  HMMA.16816.F32 R76, R128, R118, R76 ;  /* 0x00000076804c723c */ /* 0x000fe2000000184c */
[----:B------:R-:W-:Y:S02]  /*3fd0*/  FFMA R9, R188, R9, R137 ;  /* 0x00000009bc097223 */ /* 0x000fe40000000089 */
[----:B------:R-:W-:Y:S02]  /*3fe0*/  FFMA R19, R189, R19, R138 ;  /* 0x00000013bd137223 */ /* 0x000fe4000000008a */
[----:B------:R-:W-:-:S03]  /*3ff0*/  IMAD.MOV.U32 R4, RZ, RZ, R133 ;  /* 0x000000ffff047224 */ /* 0x000fc600078e0085 */
[----:B------:R-:W-:Y:S01]  /*4000*/  HMMA.16816.F32 R80, R128, R114, R80 ;  /* 0x000000728050723c */ /* 0x000fe20000001850 */
[----:B------:R-:W-:-:S07]  /*4010*/  IMAD.MOV.U32 R6, RZ, RZ, R134 ;  /* 0x000000ffff067224 */ /* 0x000fce00078e0086 */
[----:B------:R-:W-:Y:S01]  /*4020*/  HMMA.16816.F32 R100, R128, R122, R100 ;  /* 0x0000007a8064723c */ /* 0x000fe20000001864 */
[----:B------:R-:W-:Y:S01]  /*4030*/  @P1 CALL.REL.NOINC `(.L_x_0) ;  /* 0x0000001000001944 */ /* 0x000fe20003c00000 */
[----:B------:R-:W-:Y:S06]  /*4040*/  BRA `(.L_x_1) ;  /* 0xffffe02000007947 */ /* 0x000fec000383ffff */
.L_x_0:
[----:B------:R-:W-:-:S01]  /*4050*/  NOP ;  /* 0x0000000000007918 */ /* 0x000fc20000000000 */
[----:B------:R-:W0:Y:S01]  /*4060*/  S2R R111, SR_TID.X ;  /* 0x00000000006f7919 */ /* 0x000e220000002100 */
[----:B------:R-:W-:Y:S01]  /*4070*/  IMAD.MOV.U32 R109, RZ, RZ, c[0x0][0x1c8] ;  /* 0x00007200ff6d7624 */ /* 0x000fe200078e00ff */
[----:B------:R-:W-:Y:S01]  /*4080*/  MOV R142, R96 ;  /* 0x00000060008e7202 */ /* 0x000fe20000000f00 */
[----:B------:R-:W-:Y:S01]  /*4090*/  IMAD R6, R237, c[0x0][0x1c4], RZ ;  /* 0x00007100ed067a24 */ /* 0x000fe200078e02ff */
[----:B------:R-:W1:Y:S01]  /*40a0*/  S2R R108, SR_TID.X ;  /* 0x00000000006c7919 */ /* 0x000e620000002100 */
[C---:B------:R-:W-:Y:S01]  /*40b0*/  IMAD R12, R109.reuse, 0x8, R225 ;  /* 0x000000086d0c7824 */ /* 0x040fe200078e02e1 */
[----:B------:R-:W-:Y:S01]  /*40c0*/  MOV R96, R9 ;  /* 0x0000000900607202 */ /* 0x000fe20000000f00 */
[----:B------:R-:W-:Y:S01]  /*40d0*/  IMAD.MOV.U32 R144, RZ, RZ, R3 ;  /* 0x000000ffff907224 */ /* 0x000fe200078e0003 */
[----:B------:R-:W2:Y:S01]  /*40e0*/  S2R R119, SR_CTAID.Y ;  /* 0x0000000000777919 */ /* 0x000ea20000002600 */
[----:B------:R-:W-:Y:S01]  /*40f0*/  IMAD.MOV.U32 R140, RZ, RZ, R97 ;  /* 0x000000ffff8c7224 */ /* 0x000fe200078e0061 */
[C---:B------:R-:W-:Y:S01]  /*4100*/  LEA R13, R109.reuse, R12, 0x3 ;  /* 0x0000000c6d0d7211 */ /* 0x040fe200078e18ff */
[----:B------:R-:W-:Y:S01]  /*4110*/  FMUL R3, R144, 8388608 ;  /* 0x4b00000090037820 */ /* 0x000fe20000400000 */
[----:B------:R-:W-:Y:S01]  /*4120*/  MOV R97, R8 ;  /* 0x0000000800617202 */ /* 0x000fe20000000f00 */
[----:B------:R-:W-:Y:S01]  /*4130*/  IMAD.MOV.U32 R118, RZ, RZ, R83 ;  /* 0x000000ffff767224 */ /* 0x000fe200078e0053 */
[----:B------:R-:W-:Y:S01]  /*4140*/  MOV R136, R76 ;  /* 0x0000004c00887202 */ /* 0x000fe20000000f00 */
[----:B------:R-:W-:Y:S01]  /*4150*/  IMAD R14, R109, 0x8, R13 ;  /* 0x000000086d0e7824 */ /* 0x000fe200078e020d */
[----:B------:R-:W-:Y:S01]  /*4160*/  MOV R124, R80 ;  /* 0x00000050007c7202 */ /* 0x000fe20000000f00 */
[----:B------:R-:W-:Y:S01]  /*4170*/  FMUL R8, R97, 8388608 ;  /* 0x4b00000061087820 */ /* 0x000fe20000400000 */
[----:B------:R-:W-:Y:S01]  /*4180*/  MOV R120, R82 ;  /* 0x0000005200787202 */ /* 0x000fe20000000f00 */
[----:B------:R-:W-:Y:S01]  /*4190*/  FMUL R9, R96, 8388608 ;  /* 0x4b00000060097820 */ /* 0x000fe20000400000 */
[----:B------:R-:W-:Y:S01]  /*41a0*/  LEA R15, R109, R14, 0x3 ;  /* 0x0000000e6d0f7211 */ /* 0x000fe200078e18ff */
[----:B------:R-:W-:Y:S01]  /*41b0*/  IMAD.MOV.U32 R83, RZ, RZ, R19 ;  /* 0x000000ffff537224 */ /* 0x000fe200078e0013 */
[----:B------:R-:W-:Y:S01]  /*41c0*/  MOV R126, R79 ;  /* 0x0000004f007e7202 */ /* 0x000fe20000000f00 */
[----:B------:R-:W-:Y:S01]  /*41d0*/  IMAD.MOV.U32 R130, RZ, RZ, R77 ;  /* 0x000000ffff827224 */ /* 0x000fe200078e004d */
[----:B0-----:R-:W-:Y:S01]  /*41e0*/  LOP3.LUT R110, R111, 0x3, RZ, 0xc0, !PT ;  /* 0x000000036f6e7812 */ /* 0x001fe200078ec0ff */
[----:B------:R-:W-:Y:S01]  /*41f0*/  IMAD R16, R109, 0x8, R15 ;  /* 0x000000086d107824 */ /* 0x000fe200078e020f */
[----:B------:R-:W-:Y:S01]  /*4200*/  LOP3.LUT R111, R111, 0xe0, RZ, 0xc0, !PT ;  /* 0x000000e06f6f7812 */ /* 0x000fe200078ec0ff */
[----:B------:R-:W-:Y:S01]  /*4210*/  IMAD.MOV.U32 R122, RZ, RZ, R81 ;  /* 0x000000ffff7a7224 */ /* 0x000fe200078e0051 */
[--C-:B-1----:R-:W-:Y:S01]  /*4220*/  SHF.R.U32.HI R2, RZ, 0x1, R108.reuse ;  /* 0x00000001ff027819 */ /* 0x102fe2000001166c */
[----:B------:R-:W-:Y:S01]  /*4230*/  IMAD.SHL.U32 R0, R108, 0x10, RZ ;  /* 0x000000106c007824 */ /* 0x000fe200078e00ff */
[C---:B------:R-:W-:Y:S01]  /*4240*/  LEA R17, R109.reuse, R16, 0x3 ;  /* 0x000000106d117211 */ /* 0x040fe200078e18ff */
[----:B------:R-:W-:Y:S01]  /*4250*/  IMAD R72, R110, 0x2, R111 ;  /* 0x000000026e487824 */ /* 0x000fe200078e026f */
[----:B------:R-:W-:Y:S01]  /*4260*/  LOP3.LUT R5, R2, 0xc, RZ, 0xc0, !PT ;  /* 0x0000000c02057812 */ /* 0x000fe200078ec0ff */
[----:B------:R-:W0:Y:S01]  /*4270*/  S2R R110, SR_TID.X ;  /* 0x00000000006e7919 */ /* 0x000e220000002100 */
[C---:B------:R-:W-:Y:S01]  /*4280*/  LEA R18, R109.reuse, R17, 0x3 ;  /* 0x000000116d127211 */ /* 0x040fe200078e18ff */
[----:B------:R-:W-:Y:S01]  /*4290*/  IMAD.SHL.U32 R72, R72, 0x10, RZ ;  /* 0x0000001048487824 */ /* 0x000fe200078e00ff */
[----:B------:R-:W-:Y:S01]  /*42a0*/  SHF.R.S32.HI R2, RZ, 0x4, R108 ;  /* 0x00000004ff027819 */ /* 0x000fe2000001146c */
[----:B------:R-:W-:Y:S01]  /*42b0*/  IMAD.MOV.U32 R128, RZ, RZ, R78 ;  /* 0x000000ffff807224 */ /* 0x000fe200078e004e */
[----:B------:R-:W-:Y:S01]  /*42c0*/  LOP3.LUT R0, R0, 0x70, RZ, 0xc0, !PT ;  /* 0x0000007000007812 */ /* 0x000fe200078ec0ff */
[C---:B------:R-:W-:Y:S01]  /*42d0*/  IMAD R20, R109.reuse, 0x8, R18 ;  /* 0x000000086d147824 */ /* 0x040fe200078e0212 */
[----:B------:R-:W-:Y:S01]  /*42e0*/  SGXT R2, R2, 0x1 ;  /* 0x000000010202781a */ /* 0x000fe20000000200 */
[----:B------:R-:W-:Y:S01]  /*42f0*/  IMAD.MOV.U32 R112, RZ, RZ, R102 ;  /* 0x000000ffff707224 */ /* 0x000fe200078e0066 */
[C---:B------:R-:W-:Y:S01]  /*4300*/  LOP3.LUT R4, R108.reuse, 0xc, RZ, 0xc0, !PT ;  /* 0x0000000c6c047812 */ /* 0x040fe200078ec0ff */
[----:B------:R-:W-:Y:S01]  /*4310*/  IMAD R21, R109, 0x8, R20 ;  /* 0x000000086d157824 */ /* 0x000fe200078e0214 */
[----:B------:R-:W-:Y:S01]  /*4320*/  LOP3.LUT R108, R108, 0xc0, RZ, 0xc0, !PT ;  /* 0x000000c06c6c7812 */ /* 0x000fe200078ec0ff */
[----:B------:R-:W-:Y:S01]  /*4330*/  IMAD.IADD R0, R0, 0x1, R5 ;  /* 0x0000000100007824 */ /* 0x000fe200078e0205 */
[----:B------:R-:W-:Y:S01]  /*4340*/  LOP3.LUT R5, R2, 0x1020, RZ, 0xc0, !PT ;  /* 0x0000102002057812 */ /* 0x000fe200078ec0ff */
[----:B--2---:R-:W-:Y:S01]  /*4350*/  IMAD R2, R119, c[0x0][0x1c0], RZ ;  /* 0x0000700077027a24 */ /* 0x004fe200078e02ff */
[C---:B------:R-:W-:Y:S01]  /*4360*/  LEA R22, R109.reuse, R21, 0x3 ;  /* 0x000000156d167211 */ /* 0x040fe200078e18ff */
[----:B------:R-:W-:Y:S01]  /*4370*/  IMAD.MOV.U32 R116, RZ, RZ, R100 ;  /* 0x000000ffff747224 */ /* 0x000fe200078e0064 */
[----:B------:R-:W-:Y:S01]  /*4380*/  LEA R11, R4, R5, 0x1 ;  /* 0x00000005040b7211 */ /* 0x000fe200078e08ff */
[----:B------:R-:W-:Y:S01]  /*4390*/  IMAD.HI R5, R2, 0x2, RZ ;  /* 0x0000000202057827 */ /* 0x000fe200078e02ff */
[----:B------:R-:W-:Y:S01]  /*43a0*/  LEA R23, R109, R22, 0x3 ;  /* 0x000000166d177211 */ /* 0x000fe200078e18ff */
[----:B------:R-:W-:Y:S01]  /*43b0*/  BAR.SYNC.DEFER_BLOCKING 0x0 ;  /* 0x0000000000007b1d */ /* 0x000fe20000010000 */
[----:B------:R-:W-:Y:S01]  /*43c0*/  SHF.R.U32.HI R10, RZ, 0x1, R108 ;  /* 0x00000001ff0a7819 */ /* 0x000fe2000001166c */
[----:B------:R-:W-:Y:S01]  /*43d0*/  IMAD.MOV.U32 R138, RZ, RZ, R98 ;  /* 0x000000ffff8a7224 */ /* 0x000fe200078e0062 */
[----:B------:R-:W-:Y:S01]  /*43e0*/  LOP3.LUT R72, R11, R72, RZ, 0x3c, !PT ;  /* 0x000000480b487212 */ /* 0x000fe200078e3cff */
[----:B0-----:R-:W-:Y:S01]  /*43f0*/  IMAD.SHL.U32 R110, R110, 0x8, RZ ;  /* 0x000000086e6e7824 */ /* 0x001fe200078e00ff */
[----:B------:R-:W-:Y:S01]  /*4400*/  FSETP.GEU.AND P5, PT, R83, 1.175494350822287508e-38, PT ;  /* 0x008000005300780b */ /* 0x000fe20003fae000 */
[----:B------:R-:W-:Y:S01]  /*4410*/  IMAD R24, R109, 0x8, R23 ;  /* 0x000000086d187824 */ /* 0x000fe200078e0217 */
[----:B------:R-:W-:Y:S01]  /*4420*/  MOV R102, R86 ;  /* 0x0000005600667202 */ /* 0x000fe20000000f00 */
[----:B------:R-:W-:Y:S01]  /*4430*/  IMAD.MOV.U32 R100, RZ, RZ, R88 ;  /* 0x000000ffff647224 */ /* 0x000fe200078e0058 */
[----:B------:R-:W-:Y:S01]  /*4440*/  LOP3.LUT R7, R110, 0x1f8, RZ, 0xc0, !PT ;  /* 0x000001f86e077812 */ /* 0x000fe200078ec0ff */
[----:B------:R-:W-:Y:S01]  /*4450*/  IMAD.MOV.U32 R108, RZ, RZ, R85 ;  /* 0x000000ffff6c7224 */ /* 0x000fe200078e0055 */
[----:B------:R-:W-:Y:S01]  /*4460*/  MOV R110, R84 ;  /* 0x00000054006e7202 */ /* 0x000fe20000000f00 */
[----:B------:R-:W-:Y:S01]  /*4470*/  IMAD.MOV.U32 R88, RZ, RZ, R93 ;  /* 0x000000ffff587224 */ /* 0x000fe200078e005d */
[----:B------:R-:W-:Y:S01]  /*4480*/  FSEL R79, RZ, -23, P5 ;  /* 0xc1b80000ff4f7808 */ /* 0x000fe20002800000 */
[----:B------:R-:W-:Y:S01]  /*4490*/  IMAD R25, R4, 0x400, R7 ;  /* 0x0000040004197824 */ /* 0x000fe200078e0207 */
[----:B------:R-:W-:Y:S01]  /*44a0*/  MOV R98, R89 ;  /* 0x0000005900627202 */ /* 0x000fe20000000f00 */
[----:B------:R-:W-:Y:S01]  /*44b0*/  IMAD.SHL.U32 R4, R2, 0x2, RZ ;  /* 0x0000000202047824 */ /* 0x000fe200078e00ff */
[----:B------:R-:W-:Y:S01]  /*44c0*/  MOV R114, R101 ;  /* 0x0000006500727202 */ /* 0x000fe20000000f00 */
[C---:B------:R-:W-:Y:S01]  /*44d0*/  IMAD.SHL.U32 R7, R6.reuse, 0x2, RZ ;  /* 0x0000000206077824 */ /* 0x040fe200078e00ff */
[----:B------:R-:W-:Y:S01]  /*44e0*/  LOP3.LUT R2, R25, R10, RZ, 0x3c, !PT ;  /* 0x0000000a19027212 */ /* 0x000fe200078e3cff */
[----:B------:R-:W-:Y:S01]  /*44f0*/  IMAD.HI R6, R6, 0x2, RZ ;  /* 0x0000000206067827 */ /* 0x000fe200078e02ff */
[----:B------:R-:W-:-:S02]  /*4500*/  ISETP.GE.U32.AND P0, PT, R227, 0x20, PT ;  /* 0x00000020e300780c */ /* 0x000fc40003f06070 */
[----:B------:R-:W-:Y:S01]  /*4510*/  IADD3 R29, P1, P2, R7, c[0x0][0x178], R4 ;  /* 0x00005e00071d7a10 */ /* 0x000fe20007a3e004 */
[----:B------:R-:W-:-:S03]  /*4520*/  IMAD R25, R109, 0x8, R24 ;  /* 0x000000086d197824 */ /* 0x000fc600078e0218 */
[----:B------:R-:W-:Y:S02]  /*4530*/  IADD3.X R75, R6, c[0x0][0x17c], R5, P1, P2 ;  /* 0x00005f00064b7a10 */ /* 0x000fe40000fe4405 */
[C---:B------:R-:W-:Y:S02]  /*4540*/  LEA R6, P2, R12.reuse, R29, 0x1 ;  /* 0x0000001d0c067211 */ /* 0x040fe400078408ff */
[----:B------:R-:W-:Y:S02]  /*4550*/  LEA R26, R109, R25, 0x3 ;  /* 0x000000196d1a7211 */ /* 0x000fe400078e18ff */
[-C--:B------:R-:W-:Y:S02]  /*4560*/  LEA R10, P1, R225, R29.reuse, 0x1 ;  /* 0x0000001de10a7211 */ /* 0x080fe400078208ff */
[----:B------:R-:W-:Y:S02]  /*4570*/  LEA R4, P3, R13, R29, 0x1 ;  /* 0x0000001d0d047211 */ /* 0x000fe400078608ff */
[-C--:B------:R-:W-:Y:S01]  /*4580*/  LEA.HI.X.SX32 R7, R12, R75.reuse, 0x1, P2 ;  /* 0x0000004b0c077211 */ /* 0x080fe200010f0eff */
[----:B------:R-:W-:Y:S01]  /*4590*/  IMAD R12, R109, 0x8, R26 ;  /* 0x000000086d0c7824 */ /* 0x000fe200078e021a */
[----:B------:R-:W-:-:S02]  /*45a0*/  LEA.HI.X.SX32 R11, R225, R75, 0x1, P1 ;  /* 0x0000004be10b7211 */ /* 0x000fc400008f0eff */
[----:B------:R-:W-:Y:S01]  /*45b0*/  LEA.HI.X.SX32 R5, R13, R75, 0x1, P3 ;  /* 0x0000004b0d057211 */ /* 0x000fe200018f0eff */
[----:B------:R-:W-:Y:S01]  /*45c0*/  IMAD R13, R109, 0x8, R12 ;  /* 0x000000086d0d7824 */ /* 0x000fe200078e020c */
[-C--:B------:R-:W-:Y:S02]  /*45d0*/  LEA R70, P1, R14, R29.reuse, 0x1 ;  /* 0x0000001d0e467211 */ /* 0x080fe400078208ff */
[----:B------:R-:W-:Y:S02]  /*45e0*/  LEA R66, P2, R16, R29, 0x1 ;  /* 0x0000001d10427211 */ /* 0x000fe400078408ff */
[----:B------:R-:W-:Y:S02]  /*45f0*/  LEA.HI.X.SX32 R71, R14, R75, 0x1, P1 ;  /* 0x0000004b0e477211 */ /* 0x000fe400008f0eff */
[----:B------:R-:W-:Y:S02]  /*4600*/  LEA R68, P1, R15, R29, 0x1 ;  /* 0x0000001d0f447211 */ /* 0x000fe400078208ff */
[----:B------:R-:W-:-:S02]  /*4610*/  LEA R14, R109, R13, 0x3 ;  /* 0x0000000d6d0e7211 */ /* 0x000fc400078e18ff */
[----:B------:R-:W-:Y:S02]  /*4620*/  LEA.HI.X.SX32 R69, R15, R75, 0x1, P1 ;  /* 0x0000004b0f457211 */ /* 0x000fe400008f0eff */
[----:B------:R-:W-:Y:S01]  /*4630*/  LEA R64, P3, R17, R29, 0x1 ;  /* 0x0000001d11407211 */ /* 0x000fe200078608ff */
[----:B------:R-:W-:Y:S01]  /*4640*/  IMAD R15, R109, 0x8, R14 ;  /* 0x000000086d0f7824 */ /* 0x000fe200078e020e */
[-C--:B------:R-:W-:Y:S02]  /*4650*/  LEA.HI.X.SX32 R67, R16, R75.reuse, 0x1, P2 ;  /* 0x0000004b10437211 */ /* 0x080fe400010f0eff */
[----:B------:R-:W-:Y:S01]  /*4660*/  LEA.HI.X.SX32 R65, R17, R75, 0x1, P3 ;  /* 0x0000004b11417211 */ /* 0x000fe200018f0eff */
[----:B------:R-:W-:Y:S01]  /*4670*/  IMAD R16, R109, 0x8, R15 ;  /* 0x000000086d107824 */ /* 0x000fe200078e020f */
[-C--:B------:R-:W-:Y:S02]  /*4680*/  LEA R58, P3, R21, R29.reuse, 0x1 ;  /* 0x0000001d153a7211 */ /* 0x080fe400078608ff */
[----:B------:R-:W-:-:S02]  /*4690*/  LEA R62, P1, R18, R29, 0x1 ;  /* 0x0000001d123e7211 */ /* 0x000fc400078208ff */
[----:B------:R-:W-:Y:S02]  /*46a0*/  LEA R17, R109, R16, 0x3 ;  /* 0x000000106d117211 */ /* 0x000fe400078e18ff */
[-C--:B------:R-:W-:Y:S02]  /*46b0*/  LEA.HI.X.SX32 R59, R21, R75.reuse, 0x1, P3 ;  /* 0x0000004b153b7211 */ /* 0x080fe400018f0eff */
[----:B------:R-:W-:Y:S01]  /*46c0*/  LEA.HI.X.SX32 R63, R18, R75, 0x1, P1 ;  /* 0x0000004b123f7211 */ /* 0x000fe200008f0eff */
[C---:B------:R-:W-:Y:S01]  /*46d0*/  IMAD R18, R109.reuse, 0x8, R17 ;  /* 0x000000086d127824 */ /* 0x040fe200078e0211 */
[-C--:B------:R-:W-:Y:S02]  /*46e0*/  LEA R52, P3, R24, R29.reuse, 0x1 ;  /* 0x0000001d18347211 */ /* 0x080fe400078608ff */
[----:B------:R-:W-:Y:S01]  /*46f0*/  LEA R56, P1, R22, R29, 0x1 ;  /* 0x0000001d16387211 */ /* 0x000fe200078208ff */
[----:B------:R-:W-:Y:S01]  /*4700*/  IMAD R21, R109, 0x8, R18 ;  /* 0x000000086d157824 */ /* 0x000fe200078e0212 */
[----:B------:R-:W-:-:S02]  /*4710*/  LEA.HI.X.SX32 R53, R24, R75, 0x1, P3 ;  /* 0x0000004b18357211 */ /* 0x000fc400018f0eff */
[-C--:B------:R-:W-:Y:S02]  /*4720*/  LEA R48, P3, R12, R29.reuse, 0x1 ;  /* 0x0000001d0c307211 */ /* 0x080fe400078608ff */
[----:B------:R-:W-:Y:S02]  /*4730*/  LEA R60, P2, R20, R29, 0x1 ;  /* 0x0000001d143c7211 */ /* 0x000fe400078408ff */
[----:B------:R-:W-:Y:S02]  /*4740*/  LEA.HI.X.SX32 R57, R22, R75, 0x1, P1 ;  /* 0x0000004b16397211 */ /* 0x000fe400008f0eff */
[----:B------:R-:W-:Y:S02]  /*4750*/  LEA R46, P1, R25, R29, 0x1 ;  /* 0x0000001d192e7211 */ /* 0x000fe400078208ff */
[----:B------:R-:W-:Y:S02]  /*4760*/  LEA.HI.X.SX32 R49, R12, R75, 0x1, P3 ;  /* 0x0000004b0c317211 */ /* 0x000fe400018f0eff */
[----:B------:R-:W-:-:S02]  /*4770*/  LEA R12, R109, R21, 0x3 ;  /* 0x000000156d0c7211 */ /* 0x000fc400078e18ff */
[----:B------:R-:W-:Y:S02]  /*4780*/  LEA.HI.X.SX32 R61, R20, R75, 0x1, P2 ;  /* 0x0000004b143d7211 */ /* 0x000fe400010f0eff */
[----:B------:R-:W-:Y:S01]  /*4790*/  LEA R54, P2, R23, R29, 0x1 ;  /* 0x0000001d17367211 */ /* 0x000fe200078408ff */
[----:B------:R-:W-:Y:S01]  /*47a0*/  IMAD R22, R109, 0x8, R12 ;  /* 0x000000086d167824 */ /* 0x000fe200078e020c */
[----:B------:R-:W-:Y:S02]  /*47b0*/  LEA.HI.X.SX32 R47, R25, R75, 0x1, P1 ;  /* 0x0000004b192f7211 */ /* 0x000fe400008f0eff */
[----:B------:R-:W-:Y:S02]  /*47c0*/  LEA R42, P1, R13, R29, 0x1 ;  /* 0x0000001d0d2a7211 */ /* 0x000fe400078208ff */
[----:B------:R-:W-:Y:S02]  /*47d0*/  LEA.HI.X.SX32 R55, R23, R75, 0x1, P2 ;  /* 0x0000004b17377211 */ /* 0x000fe400010f0eff */
[----:B------:R-:W-:-:S02]  /*47e0*/  LEA R50, P2, R26, R29, 0x1 ;  /* 0x0000001d1a327211 */ /* 0x000fc400078408ff */
[-C--:B------:R-:W-:Y:S01]  /*47f0*/  LEA.HI.X.SX32 R43, R13, R75.reuse, 0x1, P1 ;  /* 0x0000004b0d2b7211 */ /* 0x080fe200008f0eff */
[C---:B------:R-:W-:Y:S01]  /*4800*/  IMAD R13, R109.reuse, 0x8, R22 ;  /* 0x000000086d0d7824 */ /* 0x040fe200078e0216 */
[----:B------:R-:W-:Y:S02]  /*4810*/  LEA.HI.X.SX32 R51, R26, R75, 0x1, P2 ;  /* 0x0000004b1a337211 */ /* 0x000fe400010f0eff */
[-C--:B------:R-:W-:Y:S02]  /*4820*/  LEA R38, P2, R14, R29.reuse, 0x1 ;  /* 0x0000001d0e267211 */ /* 0x080fe400078408ff */
[----:B------:R-:W-:Y:S02]  /*4830*/  LEA R30, P1, R16, R29, 0x1 ;  /* 0x0000001d101e7211 */ /* 0x000fe400078208ff */
[----:B------:R-:W-:Y:S02]  /*4840*/  LEA R23, R109, R13, 0x3 ;  /* 0x0000000d6d177211 */ /* 0x000fe400078e18ff */
[----:B------:R-:W-:-:S02]  /*4850*/  LEA.HI.X.SX32 R39, R14, R75, 0x1, P2 ;  /* 0x0000004b0e277211 */ /* 0x000fc400010f0eff */
[-C--:B------:R-:W-:Y:S02]  /*4860*/  LEA R34, P3, R15, R29.reuse, 0x1 ;  /* 0x0000001d0f227211 */ /* 0x080fe400078608ff */
[----:B------:R-:W-:Y:S02]  /*4870*/  LEA R26, P2, R17, R29, 0x1 ;  /* 0x0000001d111a7211 */ /* 0x000fe400078408ff */
[-C--:B------:R-:W-:Y:S01]  /*4880*/  LEA.HI.X.SX32 R31, R16, R75.reuse, 0x1, P1 ;  /* 0x0000004b101f7211 */ /* 0x080fe200008f0eff */
[----:B------:R-:W-:Y:S01]  /*4890*/  IMAD R16, R109, 0x8, R23 ;  /* 0x000000086d107824 */ /* 0x000fe200078e0217 */
[-C--:B------:R-:W-:Y:S02]  /*48a0*/  LEA.HI.X.SX32 R35, R15, R75.reuse, 0x1, P3 ;  /* 0x0000004b0f237211 */ /* 0x080fe400018f0eff */
[----:B------:R-:W-:Y:S01]  /*48b0*/  LEA.HI.X.SX32 R27, R17, R75, 0x1, P2 ;  /* 0x0000004b111b7211 */ /* 0x000fe200010f0eff */
[----:B------:R-:W-:Y:S01]  /*48c0*/  IMAD R17, R109, 0x8, R16 ;  /* 0x000000086d117824 */ /* 0x000fe200078e0210 */
[----:B------:R-:W-:-:S02]  /*48d0*/  LEA R24, P3, R18, R29, 0x1 ;  /* 0x0000001d12187211 */ /* 0x000fc400078608ff */
[----:B------:R-:W-:Y:S02]  /*48e0*/  LEA R14, P2, R12, R29, 0x1 ;  /* 0x0000001d0c0e7211 */ /* 0x000fe400078408ff */
[-C--:B------:R-:W-:Y:S02]  /*48f0*/  LEA.HI.X.SX32 R25, R18, R75.reuse, 0x1, P3 ;  /* 0x0000004b12197211 */ /* 0x080fe400018f0eff */
[----:B------:R-:W-:Y:S02]  /*4900*/  LEA.HI.X.SX32 R15, R12, R75, 0x1, P2 ;  /* 0x0000004b0c0f7211 */ /* 0x000fe400010f0eff */
[----:B------:R-:W-:Y:S02]  /*4910*/  LEA R44, P3, R22, R29, 0x1 ;  /* 0x0000001d162c7211 */ /* 0x000fe400078608ff */
[----:B------:R-:W-:Y:S02]  /*4920*/  LEA R18, R109, R17, 0x3 ;  /* 0x000000116d127211 */ /* 0x000fe400078e18ff */
[----:B------:R-:W-:-:S02]  /*4930*/  LEA R36, P2, R23, R29, 0x1 ;  /* 0x0000001d17247211 */ /* 0x000fc400078408ff */
[----:B------:R-:W-:Y:S01]  /*4940*/  LEA R20, P1, R21, R29, 0x1 ;  /* 0x0000001d15147211 */ /* 0x000fe200078208ff */
[----:B------:R-:W-:Y:S01]  /*4950*/  IMAD R73, R109, 0x8, R18 ;  /* 0x000000086d497824 */ /* 0x000fe200078e0212 */
[-C--:B------:R-:W-:Y:S02]  /*4960*/  LEA.HI.X.SX32 R45, R22, R75.reuse, 0x1, P3 ;  /* 0x0000004b162d7211 */ /* 0x080fe400018f0eff */
[----:B------:R-:W-:Y:S01]  /*4970*/  LEA.HI.X.SX32 R37, R23, R75, 0x1, P2 ;  /* 0x0000004b17257211 */ /* 0x000fe200010f0eff */
[----:B------:R-:W-:Y:S01]  /*4980*/  IMAD R74, R109, 0x8, R73 ;  /* 0x000000086d4a7824 */ /* 0x000fe200078e0249 */
[-C--:B------:R-:W-:Y:S02]  /*4990*/  LEA R32, P3, R16, R29.reuse, 0x1 ;  /* 0x0000001d10207211 */ /* 0x080fe400078608ff */
[----:B------:R-:W-:Y:S02]  /*49a0*/  LEA R22, P2, R18, R29, 0x1 ;  /* 0x0000001d12167211 */ /* 0x000fe400078408ff */
[----:B------:R-:W-:-:S02]  /*49b0*/  LEA.HI.X.SX32 R21, R21, R75, 0x1, P1 ;  /* 0x0000004b15157211 */ /* 0x000fc400008f0eff */
[----:B------:R-:W-:Y:S02]  /*49c0*/  LEA R40, P1, R13, R29, 0x1 ;  /* 0x0000001d0d287211 */ /* 0x000fe400078208ff */
[-C--:B------:R-:W-:Y:S02]  /*49d0*/  LEA.HI.X.SX32 R33, R16, R75.reuse, 0x1, P3 ;  /* 0x0000004b10217211 */ /* 0x080fe400018f0eff */
[----:B------:R-:W-:Y:S02]  /*49e0*/  LEA.HI.X.SX32 R23, R18, R75, 0x1, P2 ;  /* 0x0000004b12177211 */ /* 0x000fe400010f0eff */
[----:B------:R-:W-:Y:S02]  /*49f0*/  LEA R12, P3, R73, R29, 0x1 ;  /* 0x0000001d490c7211 */ /* 0x000fe400078608ff */
[----:B------:R-:W-:Y:S02]  /*4a00*/  FSETP.GEU.AND P2, PT, R144, 1.175494350822287508e-38, PT ;  /* 0x008000009000780b */ /* 0x000fe40003f4e000 */
[----:B------:R-:W-:-:S02]  /*4a10*/  LEA.HI.X.SX32 R41, R13, R75, 0x1, P1 ;  /* 0x0000004b0d297211 */ /* 0x000fc400008f0eff */
[----:B------:R-:W-:Y:S02]  /*4a20*/  LEA.HI.X.SX32 R13, R73, R75, 0x1, P3 ;  /* 0x0000004b490d7211 */ /* 0x000fe400018f0eff */
[----:B------:R-:W-:Y:S02]  /*4a30*/  FSEL R3, R3, R144, !P2 ;  /* 0x0000009003037208 */ /* 0x000fe40005000000 */
[----:B------:R-:W-:Y:S02]  /*4a40*/  FSETP.GEU.AND P3, PT, R97, 1.175494350822287508e-38, PT ;  /* 0x008000006100780b */ /* 0x000fe40003f6e000 */
[-C--:B------:R-:W-:Y:S02]  /*4a50*/  LEA R28, P1, R17, R29.reuse, 0x1 ;  /* 0x0000001d111c7211 */ /* 0x080fe400078208ff */
[----:B------:R-:W-:Y:S02]  /*4a60*/  IADD3 R18, R3, -0x3f3504f3, RZ ;  /* 0xc0cafb0d03127810 */ /* 0x000fe40007ffe0ff */
[----:B------:R-:W-:-:S02]  /*4a70*/  LEA R16, P4, R74, R29, 0x1 ;  /* 0x0000001d4a107211 */ /* 0x000fc400078808ff */
[----:B------:R-:W-:Y:S02]  /*4a80*/  FSEL R8, R8, R97, !P3 ;  /* 0x0000006108087208 */ /* 0x000fe40005800000 */
[-C--:B------:R-:W-:Y:S02]  /*4a90*/  LEA.HI.X.SX32 R29, R17, R75.reuse, 0x1, P1 ;  /* 0x0000004b111d7211 */ /* 0x080fe400008f0eff */
[----:B------:R-:W-:Y:S02]  /*4aa0*/  LOP3.LUT R76, R18, 0xff800000, RZ, 0xc0, !PT ;  /* 0xff800000124c7812 */ /* 0x000fe400078ec0ff */
[----:B------:R-:W-:Y:S02]  /*4ab0*/  LEA.HI.X.SX32 R17, R74, R75, 0x1, P4 ;  /* 0x0000004b4a117211 */ /* 0x000fe400020f0eff */
[----:B------:R-:W-:Y:S01]  /*4ac0*/  IADD3 R18, R8, -0x3f3504f3, RZ ;  /* 0xc0cafb0d08127810 */ /* 0x000fe20007ffe0ff */
[----:B------:R0:W1:Y:S01]  /*4ad0*/  I2F R74, R76 ;  /* 0x0000004c004a7306 */ /* 0x0000620000201400 */
[----:B------:R-:W-:-:S02]  /*4ae0*/  FSETP.GEU.AND P4, PT, R96, 1.175494350822287508e-38, PT ;  /* 0x008000006000780b */ /* 0x000fc40003f8e000 */
[----:B------:R-:W-:Y:S01]  /*4af0*/  LOP3.LUT R77, R18, 0xff800000, RZ, 0xc0, !PT ;  /* 0xff800000124d7812 */ /* 0x000fe200078ec0ff */
[----:B------:R-:W-:Y:S01]  /*4b00*/  FMUL R18, R83, 8388608 ;  /* 0x4b00000053127820 */ /* 0x000fe20000400000 */
[----:B------:R-:W-:Y:S02]  /*4b10*/  FSEL R9, R9, R96, !P4 ;  /* 0x0000006009097208 */ /* 0x000fe40006000000 */
[----:B------:R-:W-:Y:S01]  /*4b20*/  FSETP.GT.AND P1, PT, |R83|, 8.50705917302346158658e+37, PT ;  /* 0x7e8000005300780b */ /* 0x000fe20003f24200 */
[----:B------:R-:W-:Y:S01]  /*4b30*/  I2F R78, R77 ;  /* 0x0000004d004e7306 */ /* 0x000fe20000201400 */
[----:B------:R-:W-:Y:S01]  /*4b40*/  IADD3 R19, R9, -0x3f3504f3, RZ ;  /* 0xc0cafb0d09137810 */ /* 0x000fe20007ffe0ff */
[----:B0-----:R-:W-:Y:S01]  /*4b50*/  IMAD.IADD R76, R3, 0x1, -R76 ;  /* 0x00000001034c7824 */ /* 0x001fe200078e0a4c */
[----:B------:R-:W-:Y:S02]  /*4b60*/  FSEL R18, R18, R83, !P5 ;  /* 0x0000005312127208 */ /* 0x000fe40006800000 */
[----:B------:R-:W-:Y:S01]  /*4b70*/  LOP3.LUT R80, R19, 0xff800000, RZ, 0xc0, !PT ;  /* 0xff80000013507812 */ /* 0x000fe200078ec0ff */
[----:B------:R-:W-:Y:S01]  /*4b80*/  FADD R76, R76, -1 ;  /* 0xbf8000004c4c7421 */ /* 0x000fe20000000000 */
[----:B------:R-:W-:-:S02]  /*4b90*/  IADD3 R19, R18, -0x3f3504f3, RZ ;  /* 0xc0cafb0d12137810 */ /* 0x000fc40007ffe0ff */
[----:B------:R-:W0:Y:S01]  /*4ba0*/  I2F R82, R80 ;  /* 0x0000005000527306 */ /* 0x000e220000201400 */
[----:B------:R-:W-:Y:S02]  /*4bb0*/  FSEL R75, RZ, -23, P4 ;  /* 0xc1b80000ff4b7808 */ /* 0x000fe40002000000 */
[----:B------:R-:W-:Y:S01]  /*4bc0*/  LOP3.LUT R81, R19, 0xff800000, RZ, 0xc0, !PT ;  /* 0xff80000013517812 */ /* 0x000fe200078ec0ff */
[----:B------:R-:W-:Y:S01]  /*4bd0*/  @P1 FMUL R94, R94, 0.25 ;  /* 0x3e8000005e5e1820 */ /* 0x000fe20000400000 */
[----:B------:R-:W-:Y:S01]  /*4be0*/  FSEL R19, RZ, -23, P2 ;  /* 0xc1b80000ff137808 */ /* 0x000fe20001000000 */
[----:B------:R-:W-:Y:S01]  /*4bf0*/  @P1 FMUL R95, R95, 0.25 ;  /* 0x3e8000005f5f1820 */ /* 0x000fe20000400000 */
[C---:B------:R-:W-:Y:S01]  /*4c00*/  FSETP.GEU.AND P2, PT, |R83|.reuse, 1.175494350822287508e-38, PT ;  /* 0x008000005300780b */ /* 0x040fe20003f4e200 */
[----:B------:R-:W-:Y:S01]  /*4c10*/  @P1 FMUL R83, R83, 0.25 ;  /* 0x3e80000053531820 */ /* 0x000fe20000400000 */
[----:B------:R-:W-:Y:S01]  /*4c20*/  FSEL R73, RZ, -23, P3 ;  /* 0xc1b80000ff497808 */ /* 0x000fe20001800000 */
[----:B-1----:R-:W-:Y:S01]  /*4c30*/  FFMA.FTZ R19, R74, 1.1920928955078125e-07, R19 ;  /* 0x340000004a137823 */ /* 0x002fe20000010013 */
[C---:B------:R-:W-:Y:S01]  /*4c40*/  FSETP.GT.AND P3, PT, |R96|.reuse, 8.50705917302346158658e+37, PT ;  /* 0x7e8000006000780b */ /* 0x040fe20003f64200 */
[----:B------:R1:W2:Y:S01]  /*4c50*/  I2F R84, R81 ;  /* 0x0000005100547306 */ /* 0x0002a20000201400 */
[----:B------:R-:W-:Y:S01]  /*4c60*/  FSETP.GEU.AND P4, PT, |R96|, 1.175494350822287508e-38, PT ;  /* 0x008000006000780b */ /* 0x000fe20003f8e200 */
[----:B------:R-:W-:Y:S01]  /*4c70*/  @P1 FMUL R107, R107, 0.25 ;  /* 0x3e8000006b6b1820 */ /* 0x000fe20000400000 */
[----:B------:R-:W-:Y:S01]  /*4c80*/  FSETP.GEU.AND P5, PT, |R97|, 1.175494350822287508e-38, PT ;  /* 0x008000006100780b */ /* 0x000fe20003fae200 */
[----:B0-----:R-:W-:Y:S01]  /*4c90*/  FFMA.FTZ R74, R82, 1.1920928955078125e-07, R75 ;  /* 0x34000000524a7823 */ /* 0x001fe2000001004b */
[----:B------:R-:W-:Y:S01]  /*4ca0*/  IADD3 R77, R8, -R77, RZ ;  /* 0x8000004d084d7210 */ /* 0x000fe20007ffe0ff */
[----:B------:R-:W-:-:S02]  /*4cb0*/  @P1 FMUL R106, R106, 0.25 ;  /* 0x3e8000006a6a1820 */ /* 0x000fc40000400000 */
[----:B------:R-:W-:Y:S01]  /*4cc0*/  @!P2 FMUL R83, R83, 16777216 ;  /* 0x4b8000005353a820 */ /* 0x000fe20000400000 */
[----:B-1----:R-:W-:Y:S01]  /*4cd0*/  IADD3 R81, R18, -R81, RZ ;  /* 0x8000005112517210 */ /* 0x002fe20007ffe0ff */
[----:B------:R-:W-:Y:S02]  /*4ce0*/  @P1 FMUL R91, R91, 0.25 ;  /* 0x3e8000005b5b1820 */ /* 0x000fe40000400000 */
[----:B------:R-:W0:Y:S01]  /*4cf0*/  MUFU.RCP R75, R83 ;  /* 0x00000053004b7308 */ /* 0x000e220000001000 */
[----:B------:R-:W-:Y:S02]  /*4d00*/  @P1 FMUL R90, R90, 0.25 ;  /* 0x3e8000005a5a1820 */ /* 0x000fe40000400000 */
[----:B------:R-:W-:Y:S02]  /*4d10*/  @P1 FMUL R87, R87, 0.25 ;  /* 0x3e80000057571820 */ /* 0x000fe40000400000 */
[----:B------:R-:W-:Y:S01]  /*4d20*/  @P1 FMUL R102, R102, 0.25 ;  /* 0x3e80000066661820 */ /* 0x000fe20000400000 */
[----:B------:R-:W-:Y:S01]  /*4d30*/  FSETP.GT.AND P1, PT, |R97|, 8.50705917302346158658e+37, PT ;  /* 0x7e8000006100780b */ /* 0x000fe20003f24200 */
[----:B------:R-:W-:-:S02]  /*4d40*/  @P3 FMUL R96, R96, 0.25 ;  /* 0x3e80000060603820 */ /* 0x000fc40000400000 */
[----:B------:R-:W-:Y:S02]  /*4d50*/  @!P2 FMUL R94, R94, 16777216 ;  /* 0x4b8000005e5ea820 */ /* 0x000fe40000400000 */
[----:B------:R-:W-:Y:S02]  /*4d60*/  @!P2 FMUL R95, R95, 16777216 ;  /* 0x4b8000005f5fa820 */ /* 0x000fe40000400000 */
[----:B------:R-:W-:Y:S02]  /*4d70*/  @!P2 FMUL R107, R107, 16777216 ;  /* 0x4b8000006b6ba820 */ /* 0x000fe40000400000 */
[----:B------:R-:W-:Y:S02]  /*4d80*/  @!P2 FMUL R106, R106, 16777216 ;  /* 0x4b8000006a6aa820 */ /* 0x000fe40000400000 */
[----:B------:R-:W-:Y:S02]  /*4d90*/  @!P2 FMUL R91, R91, 16777216 ;  /* 0x4b8000005b5ba820 */ /* 0x000fe40000400000 */
[----:B------:R-:W-:-:S02]  /*4da0*/  @!P2 FMUL R90, R90, 16777216 ;  /* 0x4b8000005a5aa820 */ /* 0x000fc40000400000 */
[----:B------:R-:W-:Y:S02]  /*4db0*/  @!P2 FMUL R87, R87, 16777216 ;  /* 0x4b8000005757a820 */ /* 0x000fe40000400000 */
[----:B------:R-:W-:Y:S01]  /*4dc0*/  @!P2 FMUL R102, R102, 16777216 ;  /* 0x4b8000006666a820 */ /* 0x000fe20000400000 */
[----:B------:R-:W-:Y:S01]  /*4dd0*/  FSETP.GT.AND P2, PT, |R144|, 8.50705917302346158658e+37, PT ;  /* 0x7e8000009000780b */ /* 0x000fe20003f44200 */
[----:B------:R-:W-:Y:S02]  /*4de0*/  @!P4 FMUL R96, R96, 16777216 ;  /* 0x4b8000006060c820 */ /* 0x000fe40000400000 */
[----:B--2---:R-:W-:Y:S02]  /*4df0*/  FFMA.FTZ R84, R84, 1.1920928955078125e-07, R79 ;  /* 0x3400000054547823 */ /* 0x004fe4000001004f */
[----:B------:R-:W-:Y:S02]  /*4e00*/  FFMA.FTZ R73, R78, 1.1920928955078125e-07, R73 ;  /* 0x340000004e497823 */ /* 0x000fe40000010049 */
[----:B0-----:R-:W-:-:S02]  /*4e10*/  FMUL R79, R75, R94 ;  /* 0x0000005e4b4f7220 */ /* 0x001fc40000400000 */
[C---:B------:R-:W-:Y:S02]  /*4e20*/  FMUL R78, R75.reuse, R95 ;  /* 0x0000005f4b4e7220 */ /* 0x040fe40000400000 */
[C---:B------:R-:W-:Y:S02]  /*4e30*/  FMUL R85, R75.reuse, R107 ;  /* 0x0000006b4b557220 */ /* 0x040fe40000400000 */
[C---:B------:R-:W-:Y:S02]  /*4e40*/  FMUL R86, R75.reuse, R106 ;  /* 0x0000006a4b567220 */ /* 0x040fe40000400000 */
[C---:B------:R-:W-:Y:S02]  /*4e50*/  FMUL R89, R75.reuse, R91 ;  /* 0x0000005b4b597220 */ /* 0x040fe40000400000 */
[C---:B------:R-:W-:Y:S02]  /*4e60*/  FMUL R90, R75.reuse, R90 ;  /* 0x0000005a4b5a7220 */ /* 0x040fe40000400000 */
[----:B------:R-:W-:-:S02]  /*4e70*/  FMUL R94, R75, R87 ;  /* 0x000000574b5e7220 */ /* 0x000fc40000400000 */
[----:B------:R-:W-:Y:S02]  /*4e80*/  FMUL R93, R75, R102 ;  /* 0x000000664b5d7220 */ /* 0x000fe40000400000 */
[----:B------:R-:W0:Y:S01]  /*4e90*/  MUFU.RCP R75, R96 ;  /* 0x00000060004b7308 */ /* 0x000e220000001000 */
[----:B------:R-:W-:Y:S01]  /*4ea0*/  @P3 FMUL R88, R88, 0.25 ;  /* 0x3e80000058583820 */ /* 0x000fe20000400000 */
[----:B------:R-:W-:Y:S01]  /*4eb0*/  F2FP.PACK_AB R94, R89, R94 ;  /* 0x0000005e595e723e */ /* 0x000fe200000000ff */
[----:B------:R-:W-:Y:S01]  /*4ec0*/  @P3 FMUL R92, R92, 0.25 ;  /* 0x3e8000005c5c3820 */ /* 0x000fe20000400000 */
[----:B------:R-:W-:Y:S01]  /*4ed0*/  F2FP.PACK_AB R90, R90, R93 ;  /* 0x0000005d5a5a723e */ /* 0x000fe200000000ff */
[----:B------:R-:W-:Y:S02]  /*4ee0*/  @P3 FMUL R105, R105, 0.25 ;  /* 0x3e80000069693820 */ /* 0x000fe40000400000 */
[----:B------:R-:W-:Y:S02]  /*4ef0*/  @P3 FMUL R104, R104, 0.25 ;  /* 0x3e80000068683820 */ /* 0x000fe40000400000 */
[----:B------:R-:W-:-:S02]  /*4f00*/  @P3 FMUL R98, R98, 0.25 ;  /* 0x3e80000062623820 */ /* 0x000fc40000400000 */
[----:B------:R-:W-:Y:S02]  /*4f10*/  @P3 FMUL R100, R100, 0.25 ;  /* 0x3e80000064643820 */ /* 0x000fe40000400000 */
[----:B------:R-:W-:Y:S02]  /*4f20*/  @P3 FMUL R108, R108, 0.25 ;  /* 0x3e8000006c6c3820 */ /* 0x000fe40000400000 */
[----:B------:R-:W-:Y:S01]  /*4f30*/  @P3 FMUL R110, R110, 0.25 ;  /* 0x3e8000006e6e3820 */ /* 0x000fe20000400000 */
[----:B------:R-:W-:Y:S01]  /*4f40*/  FSETP.GEU.AND P3, PT, |R144|, 1.175494350822287508e-38, PT ;  /* 0x008000009000780b */ /* 0x000fe20003f6e200 */
[----:B------:R-:W-:Y:S02]  /*4f50*/  @P1 FMUL R97, R97, 0.25 ;  /* 0x3e80000061611820 */ /* 0x000fe40000400000 */
[----:B------:R-:W-:Y:S02]  /*4f60*/  @!P4 FMUL R88, R88, 16777216 ;  /* 0x4b8000005858c820 */ /* 0x000fe40000400000 */
[----:B------:R-:W-:-:S02]  /*4f70*/  @!P4 FMUL R92, R92, 16777216 ;  /* 0x4b8000005c5cc820 */ /* 0x000fc40000400000 */
[----:B------:R-:W-:Y:S02]  /*4f80*/  @!P4 FMUL R105, R105, 16777216 ;  /* 0x4b8000006969c820 */ /* 0x000fe40000400000 */
[----:B------:R-:W-:Y:S02]  /*4f90*/  @!P4 FMUL R104, R104, 16777216 ;  /* 0x4b8000006868c820 */ /* 0x000fe40000400000 */
[----:B------:R-:W-:Y:S02]  /*4fa0*/  @!P4 FMUL R98, R98, 16777216 ;  /* 0x4b8000006262c820 */ /* 0x000fe40000400000 */
[----:B------:R-:W-:Y:S02]  /*4fb0*/  @!P4 FMUL R100, R100, 16777216 ;  /* 0x4b8000006464c820 */ /* 0x000fe40000400000 */
[----:B------:R-:W-:Y:S02]  /*4fc0*/  @!P4 FMUL R108, R108, 16777216 ;  /* 0x4b8000006c6cc820 */ /* 0x000fe40000400000 */
[----:B------:R-:W-:Y:S01]  /*4fd0*/  @!P4 FMUL R110, R110, 16777216 ;  /* 0x4b8000006e6ec820 */ /* 0x000fe20000400000 */
[----:B------:R-:W-:Y:S01]  /*4fe0*/  ISETP.GE.U32.AND P4, PT, R3, 0x7f800000, PT ;  /* 0x7f8000000300780c */ /* 0x000fe20003f86070 */
[----:B------:R-:W-:-:S02]  /*4ff0*/  @!P5 FMUL R97, R97, 16777216 ;  /* 0x4b8000006161d820 */ /* 0x000fc40000400000 */
[C---:B0-----:R-:W-:Y:S02]  /*5000*/  FMUL R82, R75.reuse, R88 ;  /* 0x000000584b527220 */ /* 0x041fe40000400000 */
[C---:B------:R-:W-:Y:S02]  /*5010*/  FMUL R83, R75.reuse, R92 ;  /* 0x0000005c4b537220 */ /* 0x040fe40000400000 */
[C---:B------:R-:W-:Y:S02]  /*5020*/  FMUL R87, R75.reuse, R105 ;  /* 0x000000694b577220 */ /* 0x040fe40000400000 */
[C---:B------:R-:W-:Y:S02]  /*5030*/  FMUL R88, R75.reuse, R104 ;  /* 0x000000684b587220 */ /* 0x040fe40000400000 */
[C---:B------:R-:W-:Y:S02]  /*5040*/  FMUL R91, R75.reuse, R98 ;  /* 0x000000624b5b7220 */ /* 0x040fe40000400000 */
[----:B------:R-:W-:Y:S01]  /*5050*/  FMUL R92, R75, R100 ;  /* 0x000000644b5c7220 */ /* 0x000fe20000400000 */
[----:B------:R-:W-:Y:S01]  /*5060*/  F2FP.PACK_AB R117, R83, R88 ;  /* 0x000000585375723e */ /* 0x000fe200000000ff */
        /* <DEDUP_REMOVED lines=13> */
[----:B------:R-:W-:Y:S01]  /*5140*/  ISETP.GE.U32.AND P1, PT, R18, 0x7f800000, PT ;  /* 0x7f8000001200780c */ /* 0x000fe20003f26070 */
        /* <DEDUP_REMOVED lines=13> */
[C---:B------:R-:W-:Y:S01]  /*5220*/  FMUL R102, R75.reuse, R118 ;  /* 0x000000764b667220 */ /* 0x040fe20000400000 */
[----:B------:R-:W-:Y:S01]  /*5230*/  MOV R118, 0x3dc6b27f ;  /* 0x3dc6b27f00767802 */ /* 0x000fe20000000f00 */
[C---:B------:R-:W-:Y:S02]  /*5240*/  FMUL R101, R75.reuse, R120 ;  /* 0x000000784b657220 */ /* 0x040fe40000400000 */
[C---:B------:R-:W-:Y:S02]  /*5250*/  FMUL R105, R75.reuse, R126 ;  /* 0x0000007e4b697220 */ /* 0x040fe40000400000 */
[C---:B------:R-:W-:Y:S01]  /*5260*/  FMUL R106, R75.reuse, R128 ;  /* 0x000000804b6a7220 */ /* 0x040fe20000400000 */
[----:B------:R-:W-:Y:S01]  /*5270*/  F2FP.PACK_AB R101, R98, R101 ;  /* 0x000000656265723e */ /* 0x000fe200000000ff */
[----:B------:R-:W-:-:S02]  /*5280*/  FMUL R110, R75, R99 ;  /* 0x000000634b6e7220 */ /* 0x000fc40000400000 */
[----:B------:R-:W-:Y:S02]  /*5290*/  FMUL R109, R75, R138 ;  /* 0x0000008a4b6d7220 */ /* 0x000fe40000400000 */
[----:B------:R-:W0:Y:S01]  /*52a0*/  MUFU.RCP R75, R144 ;  /* 0x00000090004b7308 */ /* 0x000e220000001000 */
[----:B------:R-:W-:Y:S01]  /*52b0*/  @P2 FMUL R136, R136, 0.25 ;  /* 0x3e80000088882820 */ /* 0x000fe20000400000 */
[----:B------:R-:W-:Y:S01]  /*52c0*/  F2FP.PACK_AB R110, R105, R110 ;  /* 0x0000006e696e723e */ /* 0x000fe200000000ff */
[----:B------:R-:W-:Y:S02]  /*52d0*/  @P2 FMUL R142, R142, 0.25 ;  /* 0x3e8000008e8e2820 */ /* 0x000fe40000400000 */
[----:B------:R-:W-:Y:S02]  /*52e0*/  @P2 FMUL R114, R114, 0.25 ;  /* 0x3e80000072722820 */ /* 0x000fe40000400000 */
[----:B------:R-:W-:Y:S02]  /*52f0*/  @P2 FMUL R116, R116, 0.25 ;  /* 0x3e80000074742820 */ /* 0x000fe40000400000 */
[----:B------:R-:W-:-:S02]  /*5300*/  @P2 FMUL R122, R122, 0.25 ;  /* 0x3e8000007a7a2820 */ /* 0x000fc40000400000 */
[----:B------:R-:W-:Y:S02]  /*5310*/  @P2 FMUL R124, R124, 0.25 ;  /* 0x3e8000007c7c2820 */ /* 0x000fe40000400000 */
[----:B------:R-:W-:Y:S02]  /*5320*/  @P2 FMUL R130, R130, 0.25 ;  /* 0x3e80000082822820 */ /* 0x000fe40000400000 */
[----:B------:R-:W-:Y:S01]  /*5330*/  @P2 FMUL R140, R140, 0.25 ;  /* 0x3e8000008c8c2820 */ /* 0x000fe20000400000 */
[----:B------:R-:W-:Y:S01]  /*5340*/  FSETP.NEU.AND P2, PT, R3, RZ, PT ;  /* 0x000000ff0300720b */ /* 0x000fe20003f4d000 */
[----:B------:R-:W-:Y:S02]  /*5350*/  @!P3 FMUL R136, R136, 16777216 ;  /* 0x4b8000008888b820 */ /* 0x000fe40000400000 */
[----:B------:R-:W-:Y:S02]  /*5360*/  @!P3 FMUL R142, R142, 16777216 ;  /* 0x4b8000008e8eb820 */ /* 0x000fe40000400000 */
[----:B------:R-:W-:-:S02]  /*5370*/  @!P3 FMUL R114, R114, 16777216 ;  /* 0x4b8000007272b820 */ /* 0x000fc40000400000 */
[----:B------:R-:W-:Y:S02]  /*5380*/  @!P3 FMUL R116, R116, 16777216 ;  /* 0x4b8000007474b820 */ /* 0x000fe40000400000 */
[----:B------:R-:W-:Y:S02]  /*5390*/  @!P3 FMUL R122, R122, 16777216 ;  /* 0x4b8000007a7ab820 */ /* 0x000fe40000400000 */
[----:B------:R-:W-:Y:S02]  /*53a0*/  @!P3 FMUL R124, R124, 16777216 ;  /* 0x4b8000007c7cb820 */ /* 0x000fe40000400000 */
[----:B------:R-:W-:Y:S02]  /*53b0*/  @!P3 FMUL R130, R130, 16777216 ;  /* 0x4b8000008282b820 */ /* 0x000fe40000400000 */
[----:B------:R-:W-:Y:S01]  /*53c0*/  @!P3 FMUL R140, R140, 16777216 ;  /* 0x4b8000008c8cb820 */ /* 0x000fe20000400000 */
[----:B------:R-:W-:Y:S01]  /*53d0*/  ISETP.GE.U32.AND P3, PT, R9, 0x7f800000, PT ;  /* 0x7f8000000900780c */ /* 0x000fe20003f66070 */
[----:B0-----:R-:W-:-:S02]  /*53e0*/  FMUL R108, R75, R136 ;  /* 0x000000884b6c7220 */ /* 0x001fc40000400000 */
[C---:B------:R-:W-:Y:S02]  /*53f0*/  FMUL R111, R75.reuse, R142 ;  /* 0x0000008e4b6f7220 */ /* 0x040fe40000400000 */
[C---:B------:R-:W-:Y:S02]  /*5400*/  FMUL R99, R75.reuse, R114 ;  /* 0x000000724b637220 */ /* 0x040fe40000400000 */
[C---:B------:R-:W-:Y:S01]  /*5410*/  FMUL R100, R75.reuse, R116 ;  /* 0x000000744b647220 */ /* 0x040fe20000400000 */
[----:B------:R-:W-:Y:S01]  /*5420*/  F2FP.PACK_AB R114, R108, R111 ;  /* 0x0000006f6c72723e */ /* 0x000fe200000000ff */
[----:B------:R-:W-:Y:S01]  /*5430*/  FMUL R103, R75, R124 ;  /* 0x0000007c4b677220 */ /* 0x000fe20000400000 */
[----:B------:R-:W-:Y:S01]  /*5440*/  F2FP.PACK_AB R111, R97, R102 ;  /* 0x00000066616f723e */ /* 0x000fe200000000ff */
[C---:B------:R-:W-:Y:S01]  /*5450*/  FMUL R104, R75.reuse, R122 ;  /* 0x0000007a4b687220 */ /* 0x040fe20000400000 */
[----:B------:R-:W-:Y:S01]  /*5460*/  F2FP.PACK_AB R116, R92, R95 ;  /* 0x0000005f5c74723e */ /* 0x000fe200000000ff */
[C---:B------:R-:W-:Y:S01]  /*5470*/  FMUL R107, R75.reuse, R130 ;  /* 0x000000824b6b7220 */ /* 0x040fe20000400000 */
[----:B------:R-:W-:Y:S01]  /*5480*/  F2FP.PACK_AB R115, R100, R103 ;  /* 0x000000676473723e */ /* 0x000fe200000000ff */
[----:B------:R-:W-:Y:S01]  /*5490*/  FMUL R112, R75, R140 ;  /* 0x0000008c4b707220 */ /* 0x000fe20000400000 */
[----:B------:R-:W-:Y:S01]  /*54a0*/  F2FP.PACK_AB R113, R99, R104 ;  /* 0x000000686371723e */ /* 0x000fe200000000ff */
[----:B------:R-:W-:Y:S01]  /*54b0*/  STS.64 [R72+0x80], R116 ;  /* 0x0000807448007388 */ /* 0x000fe20000000a00 */
[----:B------:R-:W-:Y:S01]  /*54c0*/  F2FP.PACK_AB R97, R82, R87 ;  /* 0x000000575261723e */ /* 0x000fe200000000ff */
[----:B------:R-:W-:Y:S01]  /*54d0*/  IMAD.IADD R80, R9, 0x1, -R80 ;  /* 0x0000000109507824 */ /* 0x000fe200078e0a50 */
[----:B------:R-:W-:Y:S01]  /*54e0*/  F2FP.PACK_AB R112, R107, R112 ;  /* 0x000000706b70723e */ /* 0x000fe200000000ff */
[----:B------:R-:W-:Y:S01]  /*54f0*/  STS.64 [R72], R114 ;  /* 0x0000007248007388 */ /* 0x000fe20000000a00 */
[----:B------:R-:W-:Y:S01]  /*5500*/  F2FP.PACK_AB R100, R106, R109 ;  /* 0x0000006d6a64723e */ /* 0x000fe200000000ff */
[----:B------:R-:W-:Y:S01]  /*5510*/  FFMA.FTZ R75, R76, R118, -0.16845393180847167969 ;  /* 0xbe2c7f304c4b7423 */ /* 0x000fe20000010076 */
[----:B------:R-:W-:Y:S01]  /*5520*/  LOP3.LUT R82, R72, 0x40, RZ, 0x3c, !PT ;  /* 0x0000004048527812 */ /* 0x000fe200078e3cff */
[----:B------:R-:W-:Y:S01]  /*5530*/  STS.64 [R72+0x100], R112 ;  /* 0x0001007048007388 */ /* 0x000fe20000000a00 */
[----:B------:R-:W-:Y:S01]  /*5540*/  F2FP.PACK_AB R95, R78, R85 ;  /* 0x000000554e5f723e */ /* 0x000fe200000000ff */
[----:B------:R-:W-:-:S02]  /*5550*/  FADD R80, R80, -1 ;  /* 0xbf80000050507421 */ /* 0x000fc40000000000 */
[----:B------:R0:W-:Y:S01]  /*5560*/  STS.64 [R72+0x180], R96 ;  /* 0x0001806048007388 */ /* 0x0001e20000000a00 */
[----:B------:R-:W-:Y:S02]  /*5570*/  FADD R81, R81, -1 ;  /* 0xbf80000051517421 */ /* 0x000fe40000000000 */
[----:B------:R-:W-:Y:S01]  /*5580*/  FFMA.FTZ R75, R76, R75, 0.1716887056827545166 ;  /* 0x3e2fcf2a4c4b7423 */ /* 0x000fe2000001004b */
[----:B------:R-:W-:Y:S01]  /*5590*/  STS.64 [R82+0x2000], R100 ;  /* 0x0020006452007388 */ /* 0x000fe20000000a00 */
[-C--:B------:R-:W-:Y:S02]  /*55a0*/  FFMA.FTZ R79, R80, R118.reuse, -0.16845393180847167969 ;  /* 0xbe2c7f30504f7423 */ /* 0x080fe40000010076 */
[C---:B------:R-:W-:Y:S01]  /*55b0*/  FFMA.FTZ R78, R81.reuse, R118, -0.16845393180847167969 ;  /* 0xbe2c7f30514e7423 */ /* 0x040fe20000010076 */
[----:B------:R-:W-:Y:S01]  /*55c0*/  STS.64 [R82+0x2100], R110 ;  /* 0x0021006e52007388 */ /* 0x000fe20000000a00 */
[----:B------:R-:W-:Y:S02]  /*55d0*/  FFMA.FTZ R75, R76, R75, -0.17900948226451873779 ;  /* 0xbe374e434c4b7423 */ /* 0x000fe4000001004b */
[----:B------:R-:W-:Y:S01]  /*55e0*/  FFMA.FTZ R79, R80, R79, 0.1716887056827545166 ;  /* 0x3e2fcf2a504f7423 */ /* 0x000fe2000001004f */
[----:B------:R-:W-:Y:S01]  /*55f0*/  STS.64 [R82+0x2080], R90 ;  /* 0x0020805a52007388 */ /* 0x000fe20000000a00 */
[----:B------:R-:W-:-:S02]  /*5600*/  FFMA.FTZ R78, R81, R78, 0.1716887056827545166 ;  /* 0x3e2fcf2a514e7423 */ /* 0x000fc4000001004e */
[----:B------:R-:W-:Y:S01]  /*5610*/  FFMA.FTZ R75, R76, R75, 0.20512372255325317383 ;  /* 0x3e520bf44c4b7423 */ /* 0x000fe2000001004b */
[----:B------:R-:W-:Y:S01]  /*5620*/  STS.64 [R82+0x2180], R94 ;  /* 0x0021805e52007388 */ /* 0x000fe20000000a00 */
[----:B------:R-:W-:Y:S02]  /*5630*/  FFMA.FTZ R79, R80, R79, -0.17900948226451873779 ;  /* 0xbe374e43504f7423 */ /* 0x000fe4000001004f */
[----:B------:R-:W-:Y:S01]  /*5640*/  FFMA.FTZ R78, R81, R78, -0.17900948226451873779 ;  /* 0xbe374e43514e7423 */ /* 0x000fe2000001004e */
[----:B------:R-:W-:Y:S01]  /*5650*/  BAR.SYNC.DEFER_BLOCKING 0x0 ;  /* 0x0000000000007b1d */ /* 0x000fe20000010000 */
[----:B------:R-:W-:Y:S02]  /*5660*/  FFMA.FTZ R75, R76, R75, -0.24046532809734344482 ;  /* 0xbe763c8b4c4b7423 */ /* 0x000fe4000001004b */
[----:B------:R-:W-:Y:S02]  /*5670*/  FFMA.FTZ R79, R80, R79, 0.20512372255325317383 ;  /* 0x3e520bf4504f7423 */ /* 0x000fe4000001004f */
[----:B------:R-:W-:-:S02]  /*5680*/  FADD R77, R77, -1 ;  /* 0xbf8000004d4d7421 */ /* 0x000fc40000000000 */
[----:B------:R-:W-:Y:S02]  /*5690*/  FFMA.FTZ R78, R81, R78, 0.20512372255325317383 ;  /* 0x3e520bf4514e7423 */ /* 0x000fe4000001004e */
[----:B------:R-:W-:Y:S02]  /*56a0*/  FFMA.FTZ R75, R76, R75, 0.28857114911079406738 ;  /* 0x3e93bf994c4b7423 */ /* 0x000fe4000001004b */
[----:B------:R-:W-:Y:S02]  /*56b0*/  FFMA.FTZ R79, R80, R79, -0.24046532809734344482 ;  /* 0xbe763c8b504f7423 */ /* 0x000fe4000001004f */
[----:B0-----:R-:W-:Y:S02]  /*56c0*/  FFMA.FTZ R72, R77, R118, -0.16845393180847167969 ;  /* 0xbe2c7f304d487423 */ /* 0x001fe40000010076 */
[----:B------:R-:W-:Y:S02]  /*56d0*/  FFMA.FTZ R78, R81, R78, -0.24046532809734344482 ;  /* 0xbe763c8b514e7423 */ /* 0x000fe4000001004e */
[----:B------:R-:W-:-:S02]  /*56e0*/  FFMA.FTZ R75, R76, R75, -0.36067417263984680176 ;  /* 0xbeb8aa494c4b7423 */ /* 0x000fc4000001004b */
[----:B------:R-:W-:Y:S02]  /*56f0*/  FFMA.FTZ R79, R80, R79, 0.28857114911079406738 ;  /* 0x3e93bf99504f7423 */ /* 0x000fe4000001004f */
[----:B------:R-:W-:Y:S02]  /*5700*/  FFMA.FTZ R72, R77, R72, 0.1716887056827545166 ;  /* 0x3e2fcf2a4d487423 */ /* 0x000fe40000010048 */
[----:B------:R-:W-:Y:S01]  /*5710*/  FFMA.FTZ R78, R81, R78, 0.28857114911079406738 ;  /* 0x3e93bf99514e7423 */ /* 0x000fe2000001004e */
[----:B------:R-:W0:Y:S01]  /*5720*/  LDS.64 R82, [R2] ;  /* 0x0000000002527984 */ /* 0x000e220000000a00 */
[----:B------:R-:W-:Y:S02]  /*5730*/  FFMA.FTZ R75, R76, R75, 0.48089820146560668945 ;  /* 0x3ef6384a4c4b7423 */ /* 0x000fe4000001004b */
[----:B------:R-:W-:Y:S01]  /*5740*/  FFMA.FTZ R79, R80, R79, -0.36067417263984680176 ;  /* 0xbeb8aa49504f7423 */ /* 0x000fe2000001004f */
[----:B------:R-:W1:Y:S01]  /*5750*/  LDS.64 R86, [R2+0x200] ;  /* 0x0002000002567984 */ /* 0x000e620000000a00 */
[----:B------:R-:W-:-:S02]  /*5760*/  FFMA.FTZ R72, R77, R72, -0.17900948226451873779 ;  /* 0xbe374e434d487423 */ /* 0x000fc40000010048 */
[----:B------:R-:W-:Y:S01]  /*5770*/  FFMA.FTZ R78, R81, R78, -0.36067417263984680176 ;  /* 0xbeb8aa49514e7423 */ /* 0x000fe2000001004e */
[----:B------:R-:W2:Y:S01]  /*5780*/  LDS.64 R88, [R2+0x400] ;  /* 0x0004000002587984 */ /* 0x000ea20000000a00 */
[----:B------:R-:W-:Y:S02]  /*5790*/  FFMA.FTZ R75, R76, R75, -0.72134751081466674805 ;  /* 0xbf38aa3b4c4b7423 */ /* 0x000fe4000001004b */
[----:B------:R-:W-:Y:S01]  /*57a0*/  FFMA.FTZ R79, R80, R79, 0.48089820146560668945 ;  /* 0x3ef6384a504f7423 */ /* 0x000fe2000001004f */
[----:B------:R-:W3:Y:S01]  /*57b0*/  LDS.64 R90, [R2+0x600] ;  /* 0x00060000025a7984 */ /* 0x000ee20000000a00 */
[----:B------:R-:W-:Y:S02]  /*57c0*/  FFMA.FTZ R72, R77, R72, 0.20512372255325317383 ;  /* 0x3e520bf44d487423 */ /* 0x000fe40000010048 */
[----:B------:R-:W-:Y:S01]  /*57d0*/  FFMA.FTZ R78, R81, R78, 0.48089820146560668945 ;  /* 0x3ef6384a514e7423 */ /* 0x000fe2000001004e */
[----:B------:R-:W4:Y:S01]  /*57e0*/  LDS.64 R92, [R2+0x800] ;  /* 0x00080000025c7984 */ /* 0x000f220000000a00 */
[----:B------:R-:W-:-:S02]  /*57f0*/  FMUL R75, R76, R75 ;  /* 0x0000004b4c4b7220 */ /* 0x000fc40000400000 */
[----:B------:R-:W-:Y:S01]  /*5800*/  FFMA.FTZ R79, R80, R79, -0.72134751081466674805 ;  /* 0xbf38aa3b504f7423 */ /* 0x000fe2000001004f */
[----:B------:R-:W5:Y:S01]  /*5810*/  LDS.64 R94, [R2+0xa00] ;  /* 0x000a0000025e7984 */ /* 0x000f620000000a00 */
[----:B------:R-:W-:Y:S02]  /*5820*/  FFMA.FTZ R72, R77, R72, -0.24046532809734344482 ;  /* 0xbe763c8b4d487423 */ /* 0x000fe40000010048 */
[----:B------:R-:W-:Y:S01]  /*5830*/  FFMA.FTZ R78, R81, R78, -0.72134751081466674805 ;  /* 0xbf38aa3b514e7423 */ /* 0x000fe2000001004e */
[----:B------:R-:W5:Y:S01]  /*5840*/  LDS.64 R96, [R2+0xc00] ;  /* 0x000c000002607984 */ /* 0x000f620000000a00 */
[----:B------:R-:W-:Y:S02]  /*5850*/  FMUL R75, R76, R75 ;  /* 0x0000004b4c4b7220 */ /* 0x000fe40000400000 */
[----:B------:R-:W-:Y:S01]  /*5860*/  FMUL R79, R80, R79 ;  /* 0x0000004f504f7220 */ /* 0x000fe20000400000 */
[----:B------:R0:W5:Y:S01]  /*5870*/  LDS.64 R98, [R2+0xe00] ;  /* 0x000e000002627984 */ /* 0x0001620000000a00 */
[----:B------:R-:W-:-:S02]  /*5880*/  FFMA.FTZ R72, R77, R72, 0.28857114911079406738 ;  /* 0x3e93bf994d487423 */ /* 0x000fc40000010048 */
[----:B------:R-:W-:Y:S02]  /*5890*/  FMUL R78, R81, R78 ;  /* 0x0000004e514e7220 */ /* 0x000fe40000400000 */
[----:B------:R-:W-:Y:S02]  /*58a0*/  FFMA.FTZ R76, R76, 1.4426950216293334961, R75 ;  /* 0x3fb8aa3b4c4c7823 */ /* 0x000fe4000001004b */
[----:B------:R-:W-:Y:S02]  /*58b0*/  FMUL R79, R80, R79 ;  /* 0x0000004f504f7220 */ /* 0x000fe40000400000 */
[----:B0-----:R-:W-:Y:S02]  /*58c0*/  @P4 IMAD.MOV.U32 R2, RZ, RZ, 0x7f800000 ;  /* 0x7f800000ff024424 */ /* 0x001fe400078e00ff */
[----:B------:R-:W-:Y:S01]  /*58d0*/  FFMA.FTZ R72, R77, R72, -0.36067417263984680176 ;  /* 0xbeb8aa494d487423 */ /* 0x000fe20000010048 */
[----:B------:R-:W-:Y:S01]  /*58e0*/  STG.E.U16 [R10.64], R82 ;  /* 0x000000520a007986 */ /* 0x000fe2000c101506 */
[----:B------:R-:W-:-:S02]  /*58f0*/  FMUL R78, R81, R78 ;  /* 0x0000004e514e7220 */ /* 0x000fc40000400000 */
[----:B------:R-:W-:Y:S01]  /*5900*/  FADD R19, R19, R76 ;  /* 0x0000004c13137221 */ /* 0x000fe20000000000 */
[----:B-1----:R0:W-:Y:S01]  /*5910*/  STG.E.U16 [R6.64], R86 ;  /* 0x0000005606007986 */ /* 0x0021e2000c101506 */
[----:B------:R-:W-:Y:S02]  /*5920*/  FFMA.FTZ R79, R80, 1.4426950216293334961, R79 ;  /* 0x3fb8aa3b504f7823 */ /* 0x000fe4000001004f */
[----:B------:R-:W-:Y:S01]  /*5930*/  @P4 FFMA.FTZ R19, R3, R2, +INF ;  /* 0x7f80000003134423 */ /* 0x000fe20000010002 */
[----:B------:R-:W-:Y:S01]  /*5940*/  @P1 MOV R3, 0x7f800000 ;  /* 0x7f80000000031802 */ /* 0x000fe20000000f00 */
[----:B------:R-:W-:Y:S01]  /*5950*/  FFMA.FTZ R72, R77, R72, 0.48089820146560668945 ;  /* 0x3ef6384a4d487423 */ /* 0x000fe20000010048 */
[----:B--2---:R1:W-:Y:S01]  /*5960*/  STG.E.U16 [R4.64], R88 ;  /* 0x0000005804007986 */ /* 0x0043e2000c101506 */
[----:B------:R-:W-:Y:S01]  /*5970*/  FFMA.FTZ R81, R81, 1.4426950216293334961, R78 ;  /* 0x3fb8aa3b51517823 */ /* 0x000fe2000001004e */
[----:B------:R-:W-:Y:S01]  /*5980*/  FSETP.NEU.AND P4, PT, R8, RZ, PT ;  /* 0x000000ff0800720b */ /* 0x000fe20003f8d000 */
[----:B------:R-:W-:Y:S01]  /*5990*/  @P3 IMAD.MOV.U32 R2, RZ, RZ, 0x7f800000 ;  /* 0x7f800000ff023424 */ /* 0x000fe200078e00ff */
[----:B---3--:R-:W-:Y:S01]  /*59a0*/  STG.E.U16 [R70.64], R90 ;  /* 0x0000005a46007986 */ /* 0x008fe2000c101506 */
[----:B------:R-:W-:Y:S01]  /*59b0*/  FADD R74, R74, R79 ;  /* 0x0000004f4a4a7221 */ /* 0x000fe20000000000 */
[----:B0-----:R-:W-:Y:S01]  /*59c0*/  PRMT R6, R83, 0x7632, R6 ;  /* 0x0000763253067816 */ /* 0x001fe20000000006 */
[----:B------:R-:W-:Y:S01]  /*59d0*/  FFMA.FTZ R72, R77, R72, -0.72134751081466674805 ;  /* 0xbf38aa3b4d487423 */ /* 0x000fe20000010048 */
[----:B----4-:R0:W-:Y:S01]  /*59e0*/  STG.E.U16 [R68.64], R92 ;  /* 0x0000005c44007986 */ /* 0x0101e2000c101506 */
[----:B------:R-:W-:Y:S01]  /*59f0*/  FADD R81, R84, R81 ;  /* 0x0000005154517221 */ /* 0x000fe20000000000 */
[----:B------:R-:W-:Y:S01]  /*5a00*/  PRMT R7, R93, 0x7632, R7 ;  /* 0x000076325d077816 */ /* 0x000fe20000000007 */
[----:B------:R-:W-:Y:S01]  /*5a10*/  @P3 FFMA.FTZ R74, R9, R2, +INF ;  /* 0x7f800000094a3423 */ /* 0x000fe20000010002 */
[----:B------:R-:W-:Y:S01]  /*5a20*/  PRMT R2, R82, 0x7632, R2 ;  /* 0x0000763252027816 */ /* 0x000fe20000000002 */
[----:B------:R-:W-:Y:S01]  /*5a30*/  @P1 FFMA.FTZ R81, R18, R3, +INF ;  /* 0x7f80000012511423 */ /* 0x000fe20000010003 */
[----:B------:R-:W-:Y:S01]  /*5a40*/  PRMT R3, R86, 0x7632, R3 ;  /* 0x0000763256037816 */ /* 0x000fe20000000003 */
[----:B-----5:R2:W-:Y:S01]  /*5a50*/  STG.E.U16 [R66.64], R94 ;  /* 0x0000005e42007986 */ /* 0x0205e2000c101506 */
[----:B-1----:R-:W-:Y:S01]  /*5a60*/  PRMT R5, R88, 0x7632, R5 ;  /* 0x0000763258057816 */ /* 0x002fe20000000005 */
[C---:B------:R-:W-:Y:S01]  /*5a70*/  FMUL R72, R77.reuse, R72 ;  /* 0x000000484d487220 */ /* 0x040fe20000400000 */
[----:B------:R-:W-:Y:S01]  /*5a80*/  PRMT R4, R90, 0x7632, R4 ;  /* 0x000076325a047816 */ /* 0x000fe20000000004 */
[----:B------:R1:W-:Y:S01]  /*5a90*/  STG.E.U16 [R64.64], R96 ;  /* 0x0000006040007986 */ /* 0x0003e2000c101506 */
[----:B0-----:R-:W-:Y:S01]  /*5aa0*/  PRMT R92, R92, 0x7632, R92 ;  /* 0x000076325c5c7816 */ /* 0x001fe2000000005c */
[----:B------:R-:W-:Y:S01]  /*5ab0*/  FMUL R72, R77, R72 ;  /* 0x000000484d487220 */ /* 0x000fe20000400000 */
[----:B------:R-:W-:Y:S01]  /*5ac0*/  FSETP.NEU.AND P3, PT, R18, RZ, PT ;  /* 0x000000ff1200720b */ /* 0x000fe20003f6d000 */
[----:B------:R0:W-:Y:S01]  /*5ad0*/  STG.E.U16 [R62.64], R98 ;  /* 0x000000623e007986 */ /* 0x0001e2000c101506 */
[----:B------:R-:W-:Y:S01]  /*5ae0*/  PRMT R18, R89, 0x7632, R18 ;  /* 0x0000763259127816 */ /* 0x000fe20000000012 */
[----:B------:R-:W-:Y:S01]  /*5af0*/  FFMA.FTZ R72, R77, 1.4426950216293334961, R72 ;  /* 0x3fb8aa3b4d487823 */ /* 0x000fe20000010048 */
[----:B------:R-:W-:Y:S01]  /*5b00*/  PRMT R11, R95, 0x7632, R11 ;  /* 0x000076325f0b7816 */ /* 0x000fe2000000000b */
[----:B------:R-:W-:Y:S01]  /*5b10*/  STG.E.U16 [R60.64], R2 ;  /* 0x000000023c007986 */ /* 0x000fe2000c101506 */
[----:B--2---:R-:W-:Y:S01]  /*5b20*/  PRMT R94, R94, 0x7632, R94 ;  /* 0x000076325e5e7816 */ /* 0x004fe2000000005e */
[----:B------:R-:W-:Y:S01]  /*5b30*/  FADD R72, R73, R72 ;  /* 0x0000004849487221 */ /* 0x000fe20000000000 */
[----:B------:R-:W-:Y:S01]  /*5b40*/  @P5 MOV R73, 0x7f800000 ;  /* 0x7f80000000495802 */ /* 0x000fe20000000f00 */
[----:B------:R2:W-:Y:S01]  /*5b50*/  STG.E.U16 [R58.64], R3 ;  /* 0x000000033a007986 */ /* 0x0005e2000c101506 */
[----:B-1----:R-:W-:-:S02]  /*5b60*/  PRMT R96, R96, 0x7632, R96 ;  /* 0x0000763260607816 */ /* 0x002fc40000000060 */
[----:B------:R-:W-:Y:S01]  /*5b70*/  FSEL R19, R19, -INF , P2 ;  /* 0xff80000013137808 */ /* 0x000fe20001000000 */
[----:B------:R1:W-:Y:S01]  /*5b80*/  STG.E.U16 [R56.64], R5 ;  /* 0x0000000538007986 */ /* 0x0003e2000c101506 */
[----:B0-----:R-:W-:Y:S01]  /*5b90*/  PRMT R98, R98, 0x7632, R98 ;  /* 0x0000763262627816 */ /* 0x001fe20000000062 */
[----:B------:R-:W-:Y:S01]  /*5ba0*/  @P5 FFMA.FTZ R72, R8, R73, +INF ;  /* 0x7f80000008485423 */ /* 0x000fe20000010049 */
[----:B------:R-:W-:Y:S01]  /*5bb0*/  FSETP.NEU.AND P5, PT, R9, RZ, PT ;  /* 0x000000ff0900720b */ /* 0x000fe20003fad000 */
[----:B------:R0:W-:Y:S01]  /*5bc0*/  STG.E.U16 [R54.64], R4 ;  /* 0x0000000436007986 */ /* 0x0001e2000c101506 */
[----:B------:R-:W-:Y:S01]  /*5bd0*/  PRMT R8, R97, 0x7632, R8 ;  /* 0x0000763261087816 */ /* 0x000fe20000000008 */
[----:B------:R-:W-:Y:S01]  /*5be0*/  FFMA R132, R19, 0.69314718246459960938, R132 ;  /* 0x3f31721813847823 */ /* 0x000fe20000000084 */
[----:B------:R-:W-:Y:S01]  /*5bf0*/  PRMT R9, R99, 0x7632, R9 ;  /* 0x0000763263097816 */ /* 0x000fe20000000009 */
[----:B------:R3:W-:Y:S01]  /*5c00*/  STG.E.U16 [R52.64], R92 ;  /* 0x0000005c34007986 */ /* 0x0007e2000c101506 */
[----:B------:R-:W-:-:S02]  /*5c10*/  FSEL R72, R72, -INF , P4 ;  /* 0xff80000048487808 */ /* 0x000fc40002000000 */
[----:B--2---:R-:W-:Y:S01]  /*5c20*/  FSEL R3, R74, -INF , P5 ;  /* 0xff8000004a037808 */ /* 0x004fe20002800000 */
[----:B------:R3:W-:Y:S01]  /*5c30*/  STG.E.U16 [R46.64], R94 ;  /* 0x0000005e2e007986 */ /* 0x0007e2000c101506 */
[----:B-1----:R-:W-:Y:S01]  /*5c40*/  PRMT R5, R87, 0x7632, R5 ;  /* 0x0000763257057816 */ /* 0x002fe20000000005 */
[----:B------:R-:W-:Y:S01]  /*5c50*/  FFMA R133, R72, 0.69314718246459960938, R133 ;  /* 0x3f31721848857823 */ /* 0x000fe20000000085 */
[----:B------:R-:W-:Y:S01]  /*5c60*/  FSEL R2, R81, -INF , P3 ;  /* 0xff80000051027808 */ /* 0x000fe20001800000 */
[----:B------:R3:W-:Y:S01]  /*5c70*/  STG.E.U16 [R50.64], R96 ;  /* 0x0000006032007986 */ /* 0x0007e2000c101506 */
[----:B0-----:R-:W-:Y:S01]  /*5c80*/  PRMT R4, R91, 0x7632, R4 ;  /* 0x000076325b047816 */ /* 0x001fe20000000004 */
[----:B------:R-:W-:Y:S02]  /*5c90*/  FFMA R134, R3, 0.69314718246459960938, R134 ;  /* 0x3f31721803867823 */ /* 0x000fe40000000086 */
[----:B------:R3:W-:Y:S01]  /*5ca0*/  STG.E.U16 [R48.64], R98 ;  /* 0x0000006230007986 */ /* 0x0007e2000c101506 */
[----:B------:R-:W-:-:S03]  /*5cb0*/  FFMA R135, R2, 0.69314718246459960938, R135 ;  /* 0x3f31721802877823 */ /* 0x000fc60000000087 */
[----:B------:R3:W-:Y:S04]  /*5cc0*/  STG.E.U16 [R42.64], R83 ;  /* 0x000000532a007986 */ /* 0x0007e8000c101506 */
        /* <DEDUP_REMOVED lines=15> */
[----:B------:R-:W-:Y:S06]  /*5dc0*/  BAR.SYNC.DEFER_BLOCKING 0x0 ;  /* 0x0000000000007b1d */ /* 0x000fec0000010000 */
[----:B------:R3:W-:Y:S04]  /*5dd0*/  STS.128 [R223.X4], R132 ;  /* 0x00000084df007388 */ /* 0x0007e80000004c00 */
[----:B------:R-:W-:Y:S06]  /*5de0*/  BAR.SYNC.DEFER_BLOCKING 0x0 ;  /* 0x0000000000007b1d */ /* 0x000fec0000010000 */
[----:B------:R-:W-:Y:S05]  /*5df0*/  @P0 EXIT ;  /* 0x000000000000094d */ /* 0x000fea0003800000 */
[----:B---3--:R-:W0:Y:S01]  /*5e00*/  LDS R5, [R0] ;  /* 0x0000000000057984 */ /* 0x008e220000000800 */
[----:B------:R-:W-:Y:S01]  /*5e10*/  IMAD R2, R119, c[0x0][0x1cc], RZ ;  /* 0x0000730077027a24 */ /* 0x000fe200078e02ff */
[C---:B------:R-:W-:Y:S01]  /*5e20*/  SHF.L.U32 R6, R237.reuse, 0x2, RZ ;  /* 0x00000002ed067819 */ /* 0x040fe200000006ff */
[----:B------:R-:W-:-:S04]  /*5e30*/  IMAD.HI R237, R237, 0x4, RZ ;  /* 0x00000004eded7827 */ /* 0x000fc800078e02ff */
[C---:B------:R-:W-:Y:S02]  /*5e40*/  IMAD.SHL.U32 R3, R2.reuse, 0x4, RZ ;  /* 0x0000000402037824 */ /* 0x040fe400078e00ff */
[----:B------:R-:W-:-:S03]  /*5e50*/  IMAD.HI R4, R2, 0x4, RZ ;  /* 0x0000000402047827 */ /* 0x000fc600078e02ff */
[----:B------:R-:W-:-:S04]  /*5e60*/  IADD3 R2, P0, P1, R6, c[0x0][0x180], R3 ;  /* 0x0000600006027a10 */ /* 0x000fc8000791e003 */
[----:B------:R-:W-:-:S05]  /*5e70*/  IADD3.X R3, R237, c[0x0][0x184], R4, P0, P1 ;  /* 0x00006100ed037a10 */ /* 0x000fca00007e2404 */
[----:B0-----:R-:W-:Y:S01]  /*5e80*/  STG.E [R2.64], R5 ;  /* 0x0000000502007986 */ /* 0x001fe2000c101906 */
[----:B------:R-:W-:Y:S05]  /*5e90*/  EXIT ;  /* 0x000000000000794d */ /* 0x000fea0003800000 */
.L_x_2:
[----:B------:R-:W-:-:S00]  /*5ea0*/  BRA `(.L_x_2) ;  /* 0xfffffff000007947 */ /* 0x000fc0000383ffff */
[----:B------:R-:W-:-:S00]  /*5eb0*/  NOP ;  /* 0x0000000000007918 */ /* 0x000fc00000000000 */
        /* <DEDUP_REMOVED lines=12> */
.L_x_3:


//--------------------- .nv.global.init           --------------------------
	.section	.nv.global.init,"aw",@progbits
.nv.global.init:
	.type		_$_str,@object
	.size		_$_str,(.L_0 - _$_str)
_$_str:
        /*0000*/ 	.byte	0x5f, 0x5f, 0x43, 0x55, 0x44, 0x41, 0x5f, 0x46, 0x54, 0x5a, 0x00
.L_0:


//--------------------- .nv.shared.attn_fwd       --------------------------
	.section	.nv.shared.attn_fwd,"aw",@nobits
	.sectionflags	@""
	.align	16
